	.target	sm_90a

	.elftype	@"ET_EXEC"


//--------------------- .note.nv.tkinfo           --------------------------
	.section	.note.nv.tkinfo,"",@"SHT_NOTE"
	.sectionflags	@"SHF_NOTE_NV_TKINFO"
	.tkinfo
        /*0018*/ 	.word	0x00000002
        /*0030*/ 	.string	""
        /*0030*/ 	.string	"ptxas"
        /*0030*/ 	.string	"Cuda compilation tools, release 13.0, V13.0.88"
        /*0030*/ 	.string	"Build cuda_13.0.r13.0/compiler.36424714_0"
        /*0030*/ 	.string	"-arch sm_90a -m 64 "



//--------------------- .note.nv.cuinfo           --------------------------
	.section	.note.nv.cuinfo,"",@"SHT_NOTE"
	.sectionflags	@"SHF_NOTE_NV_CUINFO"
        /*0018*/ 	.short	0x0002
        /*001a*/ 	.short	0x005a
        /*001c*/ 	.short	0x0082
	.zero		2


//--------------------- .nv.info                  --------------------------
	.section	.nv.info,"",@"SHT_CUDA_INFO"
	.align	4


	//----- nvinfo : EIATTR_REGCOUNT
	.align		4
        /*0000*/ 	.byte	0x04, 0x2f
        /*0002*/ 	.short	(.L_15 - .L_14)
	.align		4
.L_14:
        /*0004*/ 	.word	index@(_ZN7cutlass13device_kernelINS_4gemm6kernel13GemmUniversalIN4cute5tupleIJiiiiEEENS1_10collective13CollectiveMmaINS1_34MainloopSm90TmaGmmaWarpSpecializedILi4ENS5_IJNS4_1CILi4EEESB_NSA_ILi1EEEEEENS1_35KernelTmaWarpSpecializedCooperativeEEENS5_IJNSA_ILi128EEENSA_ILi64EEESH_EEENS_10tfloat32_tENS5_IJlSC_lEEESJ_SK_NS4_8TiledMMAINS4_8MMA_AtomIJNS4_4SM904GMMA29MMA_64x64x8_F32TF32TF32_SS_TNILNSO_7ScaleInE1ELSQ_1EEEEEENS4_6LayoutINS5_IJNSA_ILi2EEESC_SC_EEENS5_IJSC_NSA_ILi0EEESW_EEEEENS5_IJNS4_10UnderscoreESZ_SZ_EEEEENS4_23SM90_TMA_LOAD_MULTICASTENS4_14ComposedLayoutINS4_7SwizzleILi3ELi4ELi3EEENS4_18smem_ptr_flag_bitsILi32EEENST_INS5_IJNSA_ILi8EEENSA_ILi32EEEEEENS5_IJS19_SC_EEEEEEEvNS4_8identityES12_S1D_vS1E_EENS_8epilogue10collective6detail29Sm90TmaWarpSpecializedAdapterINS1H_15DefaultEpilogueISJ_SK_SK_NS1G_6thread17LinearCombinationISJ_Li1EffLNS1L_9ScaleType4KindE0ELNS_15FloatRoundStyleE2ESJ_EENS1_15EpilogueDefaultEEEEEvvEEEEvNT_6ParamsE)
        /*0008*/ 	.word	0x000000a8


	//----- nvinfo : EIATTR_FRAME_SIZE
	.align		4
.L_15:
        /*000c*/ 	.byte	0x04, 0x11
        /*000e*/ 	.short	(.L_17 - .L_16)
	.align		4
.L_16:
        /*0010*/ 	.word	index@(_ZN7cutlass13device_kernelINS_4gemm6kernel13GemmUniversalIN4cute5tupleIJiiiiEEENS1_10collective13CollectiveMmaINS1_34MainloopSm90TmaGmmaWarpSpecializedILi4ENS5_IJNS4_1CILi4EEESB_NSA_ILi1EEEEEENS1_35KernelTmaWarpSpecializedCooperativeEEENS5_IJNSA_ILi128EEENSA_ILi64EEESH_EEENS_10tfloat32_tENS5_IJlSC_lEEESJ_SK_NS4_8TiledMMAINS4_8MMA_AtomIJNS4_4SM904GMMA29MMA_64x64x8_F32TF32TF32_SS_TNILNSO_7ScaleInE1ELSQ_1EEEEEENS4_6LayoutINS5_IJNSA_ILi2EEESC_SC_EEENS5_IJSC_NSA_ILi0EEESW_EEEEENS5_IJNS4_10UnderscoreESZ_SZ_EEEEENS4_23SM90_TMA_LOAD_MULTICASTENS4_14ComposedLayoutINS4_7SwizzleILi3ELi4ELi3EEENS4_18smem_ptr_flag_bitsILi32EEENST_INS5_IJNSA_ILi8EEENSA_ILi32EEEEEENS5_IJS19_SC_EEEEEEEvNS4_8identityES12_S1D_vS1E_EENS_8epilogue10collective6detail29Sm90TmaWarpSpecializedAdapterINS1H_15DefaultEpilogueISJ_SK_SK_NS1G_6thread17LinearCombinationISJ_Li1EffLNS1L_9ScaleType4KindE0ELNS_15FloatRoundStyleE2ESJ_EENS1_15EpilogueDefaultEEEEEvvEEEEvNT_6ParamsE)
        /*0014*/ 	.word	0x00000000


	//----- nvinfo : EIATTR_MIN_STACK_SIZE
	.align		4
.L_17:
        /*0018*/ 	.byte	0x04, 0x12
        /*001a*/ 	.short	(.L_19 - .L_18)
	.align		4
.L_18:
        /*001c*/ 	.word	index@(_ZN7cutlass13device_kernelINS_4gemm6kernel13GemmUniversalIN4cute5tupleIJiiiiEEENS1_10collective13CollectiveMmaINS1_34MainloopSm90TmaGmmaWarpSpecializedILi4ENS5_IJNS4_1CILi4EEESB_NSA_ILi1EEEEEENS1_35KernelTmaWarpSpecializedCooperativeEEENS5_IJNSA_ILi128EEENSA_ILi64EEESH_EEENS_10tfloat32_tENS5_IJlSC_lEEESJ_SK_NS4_8TiledMMAINS4_8MMA_AtomIJNS4_4SM904GMMA29MMA_64x64x8_F32TF32TF32_SS_TNILNSO_7ScaleInE1ELSQ_1EEEEEENS4_6LayoutINS5_IJNSA_ILi2EEESC_SC_EEENS5_IJSC_NSA_ILi0EEESW_EEEEENS5_IJNS4_10UnderscoreESZ_SZ_EEEEENS4_23SM90_TMA_LOAD_MULTICASTENS4_14ComposedLayoutINS4_7SwizzleILi3ELi4ELi3EEENS4_18smem_ptr_flag_bitsILi32EEENST_INS5_IJNSA_ILi8EEENSA_ILi32EEEEEENS5_IJS19_SC_EEEEEEEvNS4_8identityES12_S1D_vS1E_EENS_8epilogue10collective6detail29Sm90TmaWarpSpecializedAdapterINS1H_15DefaultEpilogueISJ_SK_SK_NS1G_6thread17LinearCombinationISJ_Li1EffLNS1L_9ScaleType4KindE0ELNS_15FloatRoundStyleE2ESJ_EENS1_15EpilogueDefaultEEEEEvvEEEEvNT_6ParamsE)
        /*0020*/ 	.word	0x00000000
.L_19:


//--------------------- .nv.compat                --------------------------
	.section	.nv.compat,"",@"SHT_CUDA_COMPAT_INFO"
	.align	4
        /*0000*/ 	.byte	0x02, 0x09, 0x01, 0x00, 0x02, 0x02, 0x04, 0x00, 0x02, 0x05, 0x05, 0x00, 0x03, 0x07, 0x01, 0x01
        /*0010*/ 	.byte	0x02, 0x03, 0x01, 0x00, 0x02, 0x06, 0x01, 0x00, 0x04, 0x0b, 0x08, 0x00, 0x00, 0x00, 0x00, 0x00
        /*0020*/ 	.byte	0x00, 0x00, 0x00, 0x00


//--------------------- .nv.info._ZN7cutlass13device_kernelINS_4gemm6kernel13GemmUniversalIN4cute5tupleIJiiiiEEENS1_10collective13CollectiveMmaINS1_34MainloopSm90TmaGmmaWarpSpecializedILi4ENS5_IJNS4_1CILi4EEESB_NSA_ILi1EEEEEENS1_35KernelTmaWarpSpecializedCooperativeEEENS5_IJNSA_ILi128EEENSA_ILi64EEESH_EEENS_10tfloat32_tENS5_IJlSC_lEEESJ_SK_NS4_8TiledMMAINS4_8MMA_AtomIJNS4_4SM904GMMA29MMA_64x64x8_F32TF32TF32_SS_TNILNSO_7ScaleInE1ELSQ_1EEEEEENS4_6LayoutINS5_IJNSA_ILi2EEESC_SC_EEENS5_IJSC_NSA_ILi0EEESW_EEEEENS5_IJNS4_10UnderscoreESZ_SZ_EEEEENS4_23SM90_TMA_LOAD_MULTICASTENS4_14ComposedLayoutINS4_7SwizzleILi3ELi4ELi3EEENS4_18smem_ptr_flag_bitsILi32EEENST_INS5_IJNSA_ILi8EEENSA_ILi32EEEEEENS5_IJS19_SC_EEEEEEEvNS4_8identityES12_S1D_vS1E_EENS_8epilogue10collective6detail29Sm90TmaWarpSpecializedAdapterINS1H_15DefaultEpilogueISJ_SK_SK_NS1G_6thread17LinearCombinationISJ_Li1EffLNS1L_9ScaleType4KindE0ELNS_15FloatRoundStyleE2ESJ_EENS1_15EpilogueDefaultEEEEEvvEEEEvNT_6ParamsE --------------------------
	.section	.nv.info._ZN7cutlass13device_kernelINS_4gemm6kernel13GemmUniversalIN4cute5tupleIJiiiiEEENS1_10collective13CollectiveMmaINS1_34MainloopSm90TmaGmmaWarpSpecializedILi4ENS5_IJNS4_1CILi4EEESB_NSA_ILi1EEEEEENS1_35KernelTmaWarpSpecializedCooperativeEEENS5_IJNSA_ILi128EEENSA_ILi64EEESH_EEENS_10tfloat32_tENS5_IJlSC_lEEESJ_SK_NS4_8TiledMMAINS4_8MMA_AtomIJNS4_4SM904GMMA29MMA_64x64x8_F32TF32TF32_SS_TNILNSO_7ScaleInE1ELSQ_1EEEEEENS4_6LayoutINS5_IJNSA_ILi2EEESC_SC_EEENS5_IJSC_NSA_ILi0EEESW_EEEEENS5_IJNS4_10UnderscoreESZ_SZ_EEEEENS4_23SM90_TMA_LOAD_MULTICASTENS4_14ComposedLayoutINS4_7SwizzleILi3ELi4ELi3EEENS4_18smem_ptr_flag_bitsILi32EEENST_INS5_IJNSA_ILi8EEENSA_ILi32EEEEEENS5_IJS19_SC_EEEEEEEvNS4_8identityES12_S1D_vS1E_EENS_8epilogue10collective6detail29Sm90TmaWarpSpecializedAdapterINS1H_15DefaultEpilogueISJ_SK_SK_NS1G_6thread17LinearCombinationISJ_Li1EffLNS1L_9ScaleType4KindE0ELNS_15FloatRoundStyleE2ESJ_EENS1_15EpilogueDefaultEEEEEvvEEEEvNT_6ParamsE,"",@"SHT_CUDA_INFO"
	.sectionflags	@""
	.align	4


	//----- nvinfo : EIATTR_CUDA_API_VERSION
	.align		4
        /*0000*/ 	.byte	0x04, 0x37
        /*0002*/ 	.short	(.L_21 - .L_20)
.L_20:
        /*0004*/ 	.word	0x00000082


	//----- nvinfo : EIATTR_KPARAM_INFO
	.align		4
.L_21:
        /*0008*/ 	.byte	0x04, 0x17
        /*000a*/ 	.short	(.L_23 - .L_22)
.L_22:
        /*000c*/ 	.word	0x00000000
        /*0010*/ 	.short	0x0000
        /*0012*/ 	.short	0x0070
        /*0014*/ 	.byte	0x00, 0xf0, 0x01, 0x10


	//----- nvinfo : EIATTR_SPARSE_MMA_MASK
	.align		4
.L_23:
        /*0018*/ 	.byte	0x03, 0x50
        /*001a*/ 	.short	0x0000


	//----- nvinfo : EIATTR_MAXREG_COUNT
	.align		4
        /*001c*/ 	.byte	0x03, 0x1b
        /*001e*/ 	.short	0x00a8


	//----- nvinfo : EIATTR_NUM_BARRIERS
	.align		4
        /*0020*/ 	.byte	0x02, 0x4c
        /*0022*/ 	.byte	0x01
	.zero		1


	//----- nvinfo : EIATTR_EXTERNS
	.align		4
        /*0024*/ 	.byte	0x04, 0x0f
        /*0026*/ 	.short	(.L_25 - .L_24)


	//   ....[0]....
	.align		4
.L_24:
        /*0028*/ 	.word	index@(__assertfail)


	//----- nvinfo : EIATTR_MERCURY_ISA_VERSION
	.align		4
.L_25:
        /*002c*/ 	.byte	0x03, 0x5f
        /*002e*/ 	.short	0x0101


	//----- nvinfo : EIATTR_INT_WARP_WIDE_INSTR_OFFSETS
	.align		4
        /*0030*/ 	.byte	0x04, 0x31
        /*0032*/ 	.short	(.L_27 - .L_26)


	//   ....[0]....
.L_26:
        /*0034*/ 	.word	0x000004c0


	//   ....[1]....
        /*0038*/ 	.word	0x000004d0


	//   ....[2]....
        /*003c*/ 	.word	0x00000680


	//   ....[3]....
        /*0040*/ 	.word	0x000022a0


	//----- nvinfo : EIATTR_COOP_GROUP_MASK_REGIDS
	.align		4
.L_27:
        /*0044*/ 	.byte	0x04, 0x29
        /*0046*/ 	.short	(.L_29 - .L_28)


	//   ....[0]....
.L_28:
        /*0048*/ 	.word	0xffffffff


	//   ....[1]....
        /*004c*/ 	.word	0xffffffff


	//   ....[2]....
        /*0050*/ 	.word	0xffffffff


	//   ....[3]....
        /*0054*/ 	.word	0xffffffff


	//   ....[4]....
        /*0058*/ 	.word	0xffffffff


	//   ....[5]....
        /*005c*/ 	.word	0xffffffff


	//----- nvinfo : EIATTR_COOP_GROUP_INSTR_OFFSETS
	.align		4
.L_29:
        /*0060*/ 	.byte	0x04, 0x28
        /*0062*/ 	.short	(.L_31 - .L_30)


	//   ....[0]....
.L_30:
        /*0064*/ 	.word	0x00000060


	//   ....[1]....
        /*0068*/ 	.word	0x00000070


	//   ....[2]....
        /*006c*/ 	.word	0x00000130


	//   ....[3]....
        /*0070*/ 	.word	0x00000300


	//   ....[4]....
        /*0074*/ 	.word	0x00000820


	//   ....[5]....
        /*0078*/ 	.word	0x000014a0


	//----- nvinfo : EIATTR_REG_RECONFIG
	.align		4
.L_31:
        /*007c*/ 	.byte	0x01, 0x54
	.zero		2


	//----- nvinfo : EIATTR_SYSCALL_OFFSETS
	.align		4
        /*0080*/ 	.byte	0x04, 0x46
        /*0082*/ 	.short	(.L_33 - .L_32)


	//   ....[0]....
.L_32:
        /*0084*/ 	.word	0x00001690


	//----- nvinfo : EIATTR_MBARRIER_INSTR_OFFSETS
	.align		4
.L_33:
        /*0088*/ 	.byte	0x04, 0x39
        /*008a*/ 	.short	(.L_35 - .L_34)


	//   ....[0]....
.L_34:
        /*008c*/ 	.word	0x00000250
        /*0090*/ 	.word	0x000000ff
        /*0094*/ 	.word	0x00000000
        /*0098*/ 	.short	0x0100
        /*009a*/ 	.byte	0x08
	.zero		1


	//   ....[1]....
        /*009c*/ 	.word	0x00000260
        /*00a0*/ 	.word	0x000000ff
        /*00a4*/ 	.word	0x00000020
        /*00a8*/ 	.short	0x0100
        /*00aa*/ 	.byte	0x08
	.zero		1


	//   ....[2]....
        /*00ac*/ 	.word	0x00000270
        /*00b0*/ 	.word	0x000000ff
        /*00b4*/ 	.word	0x00000008
        /*00b8*/ 	.short	0x0100
        /*00ba*/ 	.byte	0x08
	.zero		1


	//   ....[3]....
        /*00bc*/ 	.word	0x00000280
        /*00c0*/ 	.word	0x000000ff
        /*00c4*/ 	.word	0x00000028
        /*00c8*/ 	.short	0x0100
        /*00ca*/ 	.byte	0x08
	.zero		1


	//   ....[4]....
        /*00cc*/ 	.word	0x00000290
        /*00d0*/ 	.word	0x000000ff
        /*00d4*/ 	.word	0x00000010
        /*00d8*/ 	.short	0x0100
        /*00da*/ 	.byte	0x08
	.zero		1


	//   ....[5]....
        /*00dc*/ 	.word	0x000002a0
        /*00e0*/ 	.word	0x000000ff
        /*00e4*/ 	.word	0x00000030
        /*00e8*/ 	.short	0x0100
        /*00ea*/ 	.byte	0x08
	.zero		1


	//   ....[6]....
        /*00ec*/ 	.word	0x000002b0
        /*00f0*/ 	.word	0x000000ff
        /*00f4*/ 	.word	0x00000018
        /*00f8*/ 	.short	0x0100
        /*00fa*/ 	.byte	0x08
	.zero		1


	//   ....[7]....
        /*00fc*/ 	.word	0x000002c0
        /*0100*/ 	.word	0x000000ff
        /*0104*/ 	.word	0x00000038
        /*0108*/ 	.short	0x0100
        /*010a*/ 	.byte	0x08
	.zero		1


	//   ....[8]....
        /*010c*/ 	.word	0x000006f0
        /*0110*/ 	.word	0x000000ff
        /*0114*/ 	.word	0x00000050
        /*0118*/ 	.short	0x0100
        /*011a*/ 	.byte	0x06
	.zero		1


	//   ....[9]....
        /*011c*/ 	.word	0x000007a0
        /*0120*/ 	.word	0x000000ff
        /*0124*/ 	.word	0x00000058
        /*0128*/ 	.short	0x0100
        /*012a*/ 	.byte	0x06
	.zero		1


	//   ....[10]....
        /*012c*/ 	.word	0x00001750
        /*0130*/ 	.word	0x00000003
        /*0134*/ 	.word	0x00000000
        /*0138*/ 	.short	0x010a
        /*013a*/ 	.byte	0x3f
	.zero		1


	//   ....[11]....
        /*013c*/ 	.word	0x000017b0
        /*0140*/ 	.word	0x00000003
        /*0144*/ 	.word	0x00000000
        /*0148*/ 	.short	0x010a
        /*014a*/ 	.byte	0x3f
	.zero		1


	//   ....[12]....
        /*014c*/ 	.word	0x00001cf0
        /*0150*/ 	.word	0x00000005
        /*0154*/ 	.word	0x00000000
        /*0158*/ 	.short	0x010a
        /*015a*/ 	.byte	0x3f
	.zero		1


	//   ....[13]....
        /*015c*/ 	.word	0x00001d30
        /*0160*/ 	.word	0x00000005
        /*0164*/ 	.word	0x00000000
        /*0168*/ 	.short	0x010a
        /*016a*/ 	.byte	0x3f
	.zero		1


	//   ....[14]....
        /*016c*/ 	.word	0x00002150
        /*0170*/ 	.word	0x00000004
        /*0174*/ 	.word	0x00000000
        /*0178*/ 	.short	0x0101
        /*017a*/ 	.byte	0x3f
	.zero		1


	//   ....[15]....
        /*017c*/ 	.word	0x00002310
        /*0180*/ 	.word	0x00000000
        /*0184*/ 	.word	0x00000000
        /*0188*/ 	.short	0x0101
        /*018a*/ 	.byte	0x3f
	.zero		1


	//   ....[16]....
        /*018c*/ 	.word	0x000056d0
        /*0190*/ 	.word	0x00000014
        /*0194*/ 	.word	0x00000020
        /*0198*/ 	.short	0x010a
        /*019a*/ 	.byte	0x3f
	.zero		1


	//   ....[17]....
        /*019c*/ 	.word	0x00005b70
        /*01a0*/ 	.word	0x00000004
        /*01a4*/ 	.word	0x00000058
        /*01a8*/ 	.short	0x0101
        /*01aa*/ 	.byte	0x3f
	.zero		1


	//   ....[18]....
        /*01ac*/ 	.word	0x00006290
        /*01b0*/ 	.word	0x00000005
        /*01b4*/ 	.word	0x00000000
        /*01b8*/ 	.short	0x010a
        /*01ba*/ 	.byte	0x3f
	.zero		1


	//   ....[19]....
        /*01bc*/ 	.word	0x00006310
        /*01c0*/ 	.word	0x00000007
        /*01c4*/ 	.word	0x00000000
        /*01c8*/ 	.short	0x010a
        /*01ca*/ 	.byte	0x3f
	.zero		1


	//   ....[20]....
        /*01cc*/ 	.word	0x000063a0
        /*01d0*/ 	.word	0x00000006
        /*01d4*/ 	.word	0x00000000
        /*01d8*/ 	.short	0x010a
        /*01da*/ 	.byte	0x3f
	.zero		1


	//   ....[21]....
        /*01dc*/ 	.word	0x00006430
        /*01e0*/ 	.word	0x00000003
        /*01e4*/ 	.word	0x00000000
        /*01e8*/ 	.short	0x010a
        /*01ea*/ 	.byte	0x3f
	.zero		1


	//   ....[22]....
        /*01ec*/ 	.word	0x00006490
        /*01f0*/ 	.word	0x00000003
        /*01f4*/ 	.word	0x00000000
        /*01f8*/ 	.short	0x010a
        /*01fa*/ 	.byte	0x3f
	.zero		1


	//   ....[23]....
        /*01fc*/ 	.word	0x000064e0
        /*0200*/ 	.word	0x00000005
        /*0204*/ 	.word	0x00000000
        /*0208*/ 	.short	0x010a
        /*020a*/ 	.byte	0x3f
	.zero		1


	//   ....[24]....
        /*020c*/ 	.word	0x000065b0
        /*0210*/ 	.word	0x00000014
        /*0214*/ 	.word	0x00000020
        /*0218*/ 	.short	0x010a
        /*021a*/ 	.byte	0x3f
	.zero		1


	//   ....[25]....
        /*021c*/ 	.word	0x00006680
        /*0220*/ 	.word	0x00000005
        /*0224*/ 	.word	0x00000000
        /*0228*/ 	.short	0x010a
        /*022a*/ 	.byte	0x3f
	.zero		1


	//   ....[26]....
        /*022c*/ 	.word	0x000066d0
        /*0230*/ 	.word	0x00000007
        /*0234*/ 	.word	0x00000000
        /*0238*/ 	.short	0x010a
        /*023a*/ 	.byte	0x3f
	.zero		1


	//   ....[27]....
        /*023c*/ 	.word	0x00006720
        /*0240*/ 	.word	0x00000006
        /*0244*/ 	.word	0x00000000
        /*0248*/ 	.short	0x010a
        /*024a*/ 	.byte	0x3f
	.zero		1


	//----- nvinfo : EIATTR_NUM_MBARRIERS
	.align		4
.L_35:
        /*024c*/ 	.byte	0x03, 0x38
        /*024e*/ 	.short	0x000a


	//----- nvinfo : EIATTR_EXIT_INSTR_OFFSETS
	.align		4
        /*0250*/ 	.byte	0x04, 0x1c
        /*0252*/ 	.short	(.L_37 - .L_36)


	//   ....[0]....
.L_36:
        /*0254*/ 	.word	0x000009f0


	//   ....[1]....
        /*0258*/ 	.word	0x00001200


	//   ....[2]....
        /*025c*/ 	.word	0x00004d20


	//   ....[3]....
        /*0260*/ 	.word	0x00005280


	//   ....[4]....
        /*0264*/ 	.word	0x00006480


	//----- nvinfo : EIATTR_MAX_THREADS
	.align		4
.L_37:
        /*0268*/ 	.byte	0x04, 0x05
        /*026a*/ 	.short	(.L_39 - .L_38)
.L_38:
        /*026c*/ 	.word	0x00000180
        /*0270*/ 	.word	0x00000001
        /*0274*/ 	.word	0x00000001


	//----- nvinfo : EIATTR_CRS_STACK_SIZE
	.align		4
.L_39:
        /*0278*/ 	.byte	0x04, 0x1e
        /*027a*/ 	.short	(.L_41 - .L_40)
.L_40:
        /*027c*/ 	.word	0x00000000


	//----- nvinfo : EIATTR_CBANK_PARAM_SIZE
	.align		4
.L_41:
        /*0280*/ 	.byte	0x03, 0x19
        /*0282*/ 	.short	0x0470


	//----- nvinfo : EIATTR_PARAM_CBANK
	.align		4
        /*0284*/ 	.byte	0x04, 0x0a
        /*0286*/ 	.short	(.L_43 - .L_42)
	.align		4
.L_42:
        /*0288*/ 	.word	index@(.nv.constant0._ZN7cutlass13device_kernelINS_4gemm6kernel13GemmUniversalIN4cute5tupleIJiiiiEEENS1_10collective13CollectiveMmaINS1_34MainloopSm90TmaGmmaWarpSpecializedILi4ENS5_IJNS4_1CILi4EEESB_NSA_ILi1EEEEEENS1_35KernelTmaWarpSpecializedCooperativeEEENS5_IJNSA_ILi128EEENSA_ILi64EEESH_EEENS_10tfloat32_tENS5_IJlSC_lEEESJ_SK_NS4_8TiledMMAINS4_8MMA_AtomIJNS4_4SM904GMMA29MMA_64x64x8_F32TF32TF32_SS_TNILNSO_7ScaleInE1ELSQ_1EEEEEENS4_6LayoutINS5_IJNSA_ILi2EEESC_SC_EEENS5_IJSC_NSA_ILi0EEESW_EEEEENS5_IJNS4_10UnderscoreESZ_SZ_EEEEENS4_23SM90_TMA_LOAD_MULTICASTENS4_14ComposedLayoutINS4_7SwizzleILi3ELi4ELi3EEENS4_18smem_ptr_flag_bitsILi32EEENST_INS5_IJNSA_ILi8EEENSA_ILi32EEEEEENS5_IJS19_SC_EEEEEEEvNS4_8identityES12_S1D_vS1E_EENS_8epilogue10collective6detail29Sm90TmaWarpSpecializedAdapterINS1H_15DefaultEpilogueISJ_SK_SK_NS1G_6thread17LinearCombinationISJ_Li1EffLNS1L_9ScaleType4KindE0ELNS_15FloatRoundStyleE2ESJ_EENS1_15EpilogueDefaultEEEEEvvEEEEvNT_6ParamsE)
        /*028c*/ 	.short	0x0210
        /*028e*/ 	.short	0x0470


	//----- nvinfo : EIATTR_SW_WAR
	.align		4
.L_43:
        /*0290*/ 	.byte	0x04, 0x36
        /*0292*/ 	.short	(.L_45 - .L_44)
.L_44:
        /*0294*/ 	.word	0x00000008
.L_45:


//--------------------- .nv.callgraph             --------------------------
	.section	.nv.callgraph,"",@"SHT_CUDA_CALLGRAPH"
	.align	4
	.sectionentsize	8
	.align		4
        /*0000*/ 	.word	0x00000000
	.align		4
        /*0004*/ 	.word	0xffffffff
	.align		4
        /*0008*/ 	.word	index@(_ZN7cutlass13device_kernelINS_4gemm6kernel13GemmUniversalIN4cute5tupleIJiiiiEEENS1_10collective13CollectiveMmaINS1_34MainloopSm90TmaGmmaWarpSpecializedILi4ENS5_IJNS4_1CILi4EEESB_NSA_ILi1EEEEEENS1_35KernelTmaWarpSpecializedCooperativeEEENS5_IJNSA_ILi128EEENSA_ILi64EEESH_EEENS_10tfloat32_tENS5_IJlSC_lEEESJ_SK_NS4_8TiledMMAINS4_8MMA_AtomIJNS4_4SM904GMMA29MMA_64x64x8_F32TF32TF32_SS_TNILNSO_7ScaleInE1ELSQ_1EEEEEENS4_6LayoutINS5_IJNSA_ILi2EEESC_SC_EEENS5_IJSC_NSA_ILi0EEESW_EEEEENS5_IJNS4_10UnderscoreESZ_SZ_EEEEENS4_23SM90_TMA_LOAD_MULTICASTENS4_14ComposedLayoutINS4_7SwizzleILi3ELi4ELi3EEENS4_18smem_ptr_flag_bitsILi32EEENST_INS5_IJNSA_ILi8EEENSA_ILi32EEEEEENS5_IJS19_SC_EEEEEEEvNS4_8identityES12_S1D_vS1E_EENS_8epilogue10collective6detail29Sm90TmaWarpSpecializedAdapterINS1H_15DefaultEpilogueISJ_SK_SK_NS1G_6thread17LinearCombinationISJ_Li1EffLNS1L_9ScaleType4KindE0ELNS_15FloatRoundStyleE2ESJ_EENS1_15EpilogueDefaultEEEEEvvEEEEvNT_6ParamsE)
	.align		4
        /*000c*/ 	.word	index@(__assertfail)
	.align		4
        /*0010*/ 	.word	0x00000000
	.align		4
        /*0014*/ 	.word	0xfffffffe
	.align		4
        /*0018*/ 	.word	0x00000000
	.align		4
        /*001c*/ 	.word	0xfffffffd
	.align		4
        /*0020*/ 	.word	0x00000000
	.align		4
        /*0024*/ 	.word	0xfffffffc


//--------------------- .nv.constant4             --------------------------
	.section	.nv.constant4,"a",@progbits
	.align	8
	.align		8
.nv.constant4:
        /*0000*/ 	.dword	__assertfail
	.align		8
        /*0008*/ 	.dword	__unnamed_1
	.align		8
        /*0010*/ 	.dword	_ZN40_INTERNAL_08458040_4_k_cu_810b505a_301614cuda3std3__45__cpo5beginE
	.align		8
        /*0018*/ 	.dword	_ZN40_INTERNAL_08458040_4_k_cu_810b505a_301614cuda3std3__45__cpo3endE
	.align		8
        /*0020*/ 	.dword	_ZN40_INTERNAL_08458040_4_k_cu_810b505a_301614cuda3std3__45__cpo6cbeginE
	.align		8
        /*0028*/ 	.dword	_ZN40_INTERNAL_08458040_4_k_cu_810b505a_301614cuda3std3__45__cpo4cendE
	.align		8
        /*0030*/ 	.dword	_ZN40_INTERNAL_08458040_4_k_cu_810b505a_301614cuda3std3__442_GLOBAL__N__08458040_4_k_cu_810b505a_301616ignoreE
	.align		8
        /*0038*/ 	.dword	_ZN40_INTERNAL_08458040_4_k_cu_810b505a_301614cuda3std3__419piecewise_constructE
	.align		8
        /*0040*/ 	.dword	_ZN40_INTERNAL_08458040_4_k_cu_810b505a_301614cuda3std3__48in_placeE
	.align		8
        /*0048*/ 	.dword	_ZN40_INTERNAL_08458040_4_k_cu_810b505a_301614cuda3std6ranges3__45__cpo4swapE
	.align		8
        /*0050*/ 	.dword	_ZN40_INTERNAL_08458040_4_k_cu_810b505a_301614cuda3std6ranges3__45__cpo9iter_moveE
	.align		8
        /*0058*/ 	.dword	_ZN40_INTERNAL_08458040_4_k_cu_810b505a_301614cute7productE
	.align		8
        /*0060*/ 	.dword	_ZN40_INTERNAL_08458040_4_k_cu_810b505a_301614cute1_E
	.align		8
        /*0068*/ 	.dword	$str$22
	.align		8
        /*0070*/ 	.dword	$str$23


//--------------------- .text._ZN7cutlass13device_kernelINS_4gemm6kernel13GemmUniversalIN4cute5tupleIJiiiiEEENS1_10collective13CollectiveMmaINS1_34MainloopSm90TmaGmmaWarpSpecializedILi4ENS5_IJNS4_1CILi4EEESB_NSA_ILi1EEEEEENS1_35KernelTmaWarpSpecializedCooperativeEEENS5_IJNSA_ILi128EEENSA_ILi64EEESH_EEENS_10tfloat32_tENS5_IJlSC_lEEESJ_SK_NS4_8TiledMMAINS4_8MMA_AtomIJNS4_4SM904GMMA29MMA_64x64x8_F32TF32TF32_SS_TNILNSO_7ScaleInE1ELSQ_1EEEEEENS4_6LayoutINS5_IJNSA_ILi2EEESC_SC_EEENS5_IJSC_NSA_ILi0EEESW_EEEEENS5_IJNS4_10UnderscoreESZ_SZ_EEEEENS4_23SM90_TMA_LOAD_MULTICASTENS4_14ComposedLayoutINS4_7SwizzleILi3ELi4ELi3EEENS4_18smem_ptr_flag_bitsILi32EEENST_INS5_IJNSA_ILi8EEENSA_ILi32EEEEEENS5_IJS19_SC_EEEEEEEvNS4_8identityES12_S1D_vS1E_EENS_8epilogue10collective6detail29Sm90TmaWarpSpecializedAdapterINS1H_15DefaultEpilogueISJ_SK_SK_NS1G_6thread17LinearCombinationISJ_Li1EffLNS1L_9ScaleType4KindE0ELNS_15FloatRoundStyleE2ESJ_EENS1_15EpilogueDefaultEEEEEvvEEEEvNT_6ParamsE --------------------------
	.section	.text._ZN7cutlass13device_kernelINS_4gemm6kernel13GemmUniversalIN4cute5tupleIJiiiiEEENS1_10collective13CollectiveMmaINS1_34MainloopSm90TmaGmmaWarpSpecializedILi4ENS5_IJNS4_1CILi4EEESB_NSA_ILi1EEEEEENS1_35KernelTmaWarpSpecializedCooperativeEEENS5_IJNSA_ILi128EEENSA_ILi64EEESH_EEENS_10tfloat32_tENS5_IJlSC_lEEESJ_SK_NS4_8TiledMMAINS4_8MMA_AtomIJNS4_4SM904GMMA29MMA_64x64x8_F32TF32TF32_SS_TNILNSO_7ScaleInE1ELSQ_1EEEEEENS4_6LayoutINS5_IJNSA_ILi2EEESC_SC_EEENS5_IJSC_NSA_ILi0EEESW_EEEEENS5_IJNS4_10UnderscoreESZ_SZ_EEEEENS4_23SM90_TMA_LOAD_MULTICASTENS4_14ComposedLayoutINS4_7SwizzleILi3ELi4ELi3EEENS4_18smem_ptr_flag_bitsILi32EEENST_INS5_IJNSA_ILi8EEENSA_ILi32EEEEEENS5_IJS19_SC_EEEEEEEvNS4_8identityES12_S1D_vS1E_EENS_8epilogue10collective6detail29Sm90TmaWarpSpecializedAdapterINS1H_15DefaultEpilogueISJ_SK_SK_NS1G_6thread17LinearCombinationISJ_Li1EffLNS1L_9ScaleType4KindE0ELNS_15FloatRoundStyleE2ESJ_EENS1_15EpilogueDefaultEEEEEvvEEEEvNT_6ParamsE,"ax",@progbits
	.align	128
.text._ZN7cutlass13device_kernelINS_4gemm6kernel13GemmUniversalIN4cute5tupleIJiiiiEEENS1_10collective13CollectiveMmaINS1_34MainloopSm90TmaGmmaWarpSpecializedILi4ENS5_IJNS4_1CILi4EEESB_NSA_ILi1EEEEEENS1_35KernelTmaWarpSpecializedCooperativeEEENS5_IJNSA_ILi128EEENSA_ILi64EEESH_EEENS_10tfloat32_tENS5_IJlSC_lEEESJ_SK_NS4_8TiledMMAINS4_8MMA_AtomIJNS4_4SM904GMMA29MMA_64x64x8_F32TF32TF32_SS_TNILNSO_7ScaleInE1ELSQ_1EEEEEENS4_6LayoutINS5_IJNSA_ILi2EEESC_SC_EEENS5_IJSC_NSA_ILi0EEESW_EEEEENS5_IJNS4_10UnderscoreESZ_SZ_EEEEENS4_23SM90_TMA_LOAD_MULTICASTENS4_14ComposedLayoutINS4_7SwizzleILi3ELi4ELi3EEENS4_18smem_ptr_flag_bitsILi32EEENST_INS5_IJNSA_ILi8EEENSA_ILi32EEEEEENS5_IJS19_SC_EEEEEEEvNS4_8identityES12_S1D_vS1E_EENS_8epilogue10collective6detail29Sm90TmaWarpSpecializedAdapterINS1H_15DefaultEpilogueISJ_SK_SK_NS1G_6thread17LinearCombinationISJ_Li1EffLNS1L_9ScaleType4KindE0ELNS_15FloatRoundStyleE2ESJ_EENS1_15EpilogueDefaultEEEEEvvEEEEvNT_6ParamsE:
        .type           _ZN7cutlass13device_kernelINS_4gemm6kernel13GemmUniversalIN4cute5tupleIJiiiiEEENS1_10collective13CollectiveMmaINS1_34MainloopSm90TmaGmmaWarpSpecializedILi4ENS5_IJNS4_1CILi4EEESB_NSA_ILi1EEEEEENS1_35KernelTmaWarpSpecializedCooperativeEEENS5_IJNSA_ILi128EEENSA_ILi64EEESH_EEENS_10tfloat32_tENS5_IJlSC_lEEESJ_SK_NS4_8TiledMMAINS4_8MMA_AtomIJNS4_4SM904GMMA29MMA_64x64x8_F32TF32TF32_SS_TNILNSO_7ScaleInE1ELSQ_1EEEEEENS4_6LayoutINS5_IJNSA_ILi2EEESC_SC_EEENS5_IJSC_NSA_ILi0EEESW_EEEEENS5_IJNS4_10UnderscoreESZ_SZ_EEEEENS4_23SM90_TMA_LOAD_MULTICASTENS4_14ComposedLayoutINS4_7SwizzleILi3ELi4ELi3EEENS4_18smem_ptr_flag_bitsILi32EEENST_INS5_IJNSA_ILi8EEENSA_ILi32EEEEEENS5_IJS19_SC_EEEEEEEvNS4_8identityES12_S1D_vS1E_EENS_8epilogue10collective6detail29Sm90TmaWarpSpecializedAdapterINS1H_15DefaultEpilogueISJ_SK_SK_NS1G_6thread17LinearCombinationISJ_Li1EffLNS1L_9ScaleType4KindE0ELNS_15FloatRoundStyleE2ESJ_EENS1_15EpilogueDefaultEEEEEvvEEEEvNT_6ParamsE,@function
        .size           _ZN7cutlass13device_kernelINS_4gemm6kernel13GemmUniversalIN4cute5tupleIJiiiiEEENS1_10collective13CollectiveMmaINS1_34MainloopSm90TmaGmmaWarpSpecializedILi4ENS5_IJNS4_1CILi4EEESB_NSA_ILi1EEEEEENS1_35KernelTmaWarpSpecializedCooperativeEEENS5_IJNSA_ILi128EEENSA_ILi64EEESH_EEENS_10tfloat32_tENS5_IJlSC_lEEESJ_SK_NS4_8TiledMMAINS4_8MMA_AtomIJNS4_4SM904GMMA29MMA_64x64x8_F32TF32TF32_SS_TNILNSO_7ScaleInE1ELSQ_1EEEEEENS4_6LayoutINS5_IJNSA_ILi2EEESC_SC_EEENS5_IJSC_NSA_ILi0EEESW_EEEEENS5_IJNS4_10UnderscoreESZ_SZ_EEEEENS4_23SM90_TMA_LOAD_MULTICASTENS4_14ComposedLayoutINS4_7SwizzleILi3ELi4ELi3EEENS4_18smem_ptr_flag_bitsILi32EEENST_INS5_IJNSA_ILi8EEENSA_ILi32EEEEEENS5_IJS19_SC_EEEEEEEvNS4_8identityES12_S1D_vS1E_EENS_8epilogue10collective6detail29Sm90TmaWarpSpecializedAdapterINS1H_15DefaultEpilogueISJ_SK_SK_NS1G_6thread17LinearCombinationISJ_Li1EffLNS1L_9ScaleType4KindE0ELNS_15FloatRoundStyleE2ESJ_EENS1_15EpilogueDefaultEEEEEvvEEEEvNT_6ParamsE,(.L_x_133 - _ZN7cutlass13device_kernelINS_4gemm6kernel13GemmUniversalIN4cute5tupleIJiiiiEEENS1_10collective13CollectiveMmaINS1_34MainloopSm90TmaGmmaWarpSpecializedILi4ENS5_IJNS4_1CILi4EEESB_NSA_ILi1EEEEEENS1_35KernelTmaWarpSpecializedCooperativeEEENS5_IJNSA_ILi128EEENSA_ILi64EEESH_EEENS_10tfloat32_tENS5_IJlSC_lEEESJ_SK_NS4_8TiledMMAINS4_8MMA_AtomIJNS4_4SM904GMMA29MMA_64x64x8_F32TF32TF32_SS_TNILNSO_7ScaleInE1ELSQ_1EEEEEENS4_6LayoutINS5_IJNSA_ILi2EEESC_SC_EEENS5_IJSC_NSA_ILi0EEESW_EEEEENS5_IJNS4_10UnderscoreESZ_SZ_EEEEENS4_23SM90_TMA_LOAD_MULTICASTENS4_14ComposedLayoutINS4_7SwizzleILi3ELi4ELi3EEENS4_18smem_ptr_flag_bitsILi32EEENST_INS5_IJNSA_ILi8EEENSA_ILi32EEEEEENS5_IJS19_SC_EEEEEEEvNS4_8identityES12_S1D_vS1E_EENS_8epilogue10collective6detail29Sm90TmaWarpSpecializedAdapterINS1H_15DefaultEpilogueISJ_SK_SK_NS1G_6thread17LinearCombinationISJ_Li1EffLNS1L_9ScaleType4KindE0ELNS_15FloatRoundStyleE2ESJ_EENS1_15EpilogueDefaultEEEEEvvEEEEvNT_6ParamsE)
        .other          _ZN7cutlass13device_kernelINS_4gemm6kernel13GemmUniversalIN4cute5tupleIJiiiiEEENS1_10collective13CollectiveMmaINS1_34MainloopSm90TmaGmmaWarpSpecializedILi4ENS5_IJNS4_1CILi4EEESB_NSA_ILi1EEEEEENS1_35KernelTmaWarpSpecializedCooperativeEEENS5_IJNSA_ILi128EEENSA_ILi64EEESH_EEENS_10tfloat32_tENS5_IJlSC_lEEESJ_SK_NS4_8TiledMMAINS4_8MMA_AtomIJNS4_4SM904GMMA29MMA_64x64x8_F32TF32TF32_SS_TNILNSO_7ScaleInE1ELSQ_1EEEEEENS4_6LayoutINS5_IJNSA_ILi2EEESC_SC_EEENS5_IJSC_NSA_ILi0EEESW_EEEEENS5_IJNS4_10UnderscoreESZ_SZ_EEEEENS4_23SM90_TMA_LOAD_MULTICASTENS4_14ComposedLayoutINS4_7SwizzleILi3ELi4ELi3EEENS4_18smem_ptr_flag_bitsILi32EEENST_INS5_IJNSA_ILi8EEENSA_ILi32EEEEEENS5_IJS19_SC_EEEEEEEvNS4_8identityES12_S1D_vS1E_EENS_8epilogue10collective6detail29Sm90TmaWarpSpecializedAdapterINS1H_15DefaultEpilogueISJ_SK_SK_NS1G_6thread17LinearCombinationISJ_Li1EffLNS1L_9ScaleType4KindE0ELNS_15FloatRoundStyleE2ESJ_EENS1_15EpilogueDefaultEEEEEvvEEEEvNT_6ParamsE,@"STO_CUDA_ENTRY STV_DEFAULT"
_ZN7cutlass13device_kernelINS_4gemm6kernel13GemmUniversalIN4cute5tupleIJiiiiEEENS1_10collective13CollectiveMmaINS1_34MainloopSm90TmaGmmaWarpSpecializedILi4ENS5_IJNS4_1CILi4EEESB_NSA_ILi1EEEEEENS1_35KernelTmaWarpSpecializedCooperativeEEENS5_IJNSA_ILi128EEENSA_ILi64EEESH_EEENS_10tfloat32_tENS5_IJlSC_lEEESJ_SK_NS4_8TiledMMAINS4_8MMA_AtomIJNS4_4SM904GMMA29MMA_64x64x8_F32TF32TF32_SS_TNILNSO_7ScaleInE1ELSQ_1EEEEEENS4_6LayoutINS5_IJNSA_ILi2EEESC_SC_EEENS5_IJSC_NSA_ILi0EEESW_EEEEENS5_IJNS4_10UnderscoreESZ_SZ_EEEEENS4_23SM90_TMA_LOAD_MULTICASTENS4_14ComposedLayoutINS4_7SwizzleILi3ELi4ELi3EEENS4_18smem_ptr_flag_bitsILi32EEENST_INS5_IJNSA_ILi8EEENSA_ILi32EEEEEENS5_IJS19_SC_EEEEEEEvNS4_8identityES12_S1D_vS1E_EENS_8epilogue10collective6detail29Sm90TmaWarpSpecializedAdapterINS1H_15DefaultEpilogueISJ_SK_SK_NS1G_6thread17LinearCombinationISJ_Li1EffLNS1L_9ScaleType4KindE0ELNS_15FloatRoundStyleE2ESJ_EENS1_15EpilogueDefaultEEEEEvvEEEEvNT_6ParamsE:
[----:B------:R-:W0:Y:S01]  /*0000*/  LDC R1, c[0x0][0x28] ;  /* 0x00000a00ff017b82 */ /* 0x000e220000000800 */
[----:B------:R-:W1:Y:S01]  /*0010*/  S2R R63, SR_TID.X ;  /* 0x00000000003f7919 */ /* 0x000e620000002100 */
[----:B------:R-:W-:Y:S01]  /*0020*/  ELECT P0, URZ, PT ;  /* 0x00000000003f782f */ /* 0x000fe20003800000 */
[----:B------:R-:W-:Y:S01]  /*0030*/  BSSY B0, `(.L_x_0) ;  /* 0x000000f000007945 */ /* 0x000fe20003800000 */
[--C-:B-1----:R-:W-:Y:S02]  /*0040*/  SHF.R.U32.HI R0, RZ, 0x5, R63.reuse ;  /* 0x00000005ff007819 */ /* 0x102fe4000001163f */
[----:B------:R-:W-:-:S03]  /*0050*/  SHF.R.U32.HI R6, RZ, 0x7, R63 ;  /* 0x00000007ff067819 */ /* 0x000fc6000001163f */
[----:B------:R-:W1:Y:S04]  /*0060*/  SHFL.IDX PT, R2, R0, RZ, 0x1f ;  /* 0x00001fff00027589 */ /* 0x000e6800000e0000 */
[----:B------:R2:W3:Y:S01]  /*0070*/  SHFL.IDX PT, R5, R6, RZ, 0x1f ;  /* 0x00001fff06057589 */ /* 0x0004e200000e0000 */
[----:B-1----:R-:W-:-:S13]  /*0080*/  ISETP.NE.OR P0, PT, R2, RZ, !P0 ;  /* 0x000000ff0200720c */ /* 0x002fda0004705670 */
[----:B0-23--:R-:W-:Y:S05]  /*0090*/  @P0 BRA `(.L_x_1) ;  /* 0x0000000000200947 */ /* 0x00dfea0003800000 */
[----:B------:R-:W-:Y:S02]  /*00a0*/  ULDC.64 UR4, c[0x0][0x198] ;  /* 0x0000660000047ab9 */ /* 0x000fe40000000a00 */
[----:B------:R-:W-:Y:S02]  /*00b0*/  UIADD3 UR6, UP0, UR4, 0xf0, URZ ;  /* 0x000000f004067890 */ /* 0x000fe4000ff1e03f */
[----:B------:R-:W-:Y:S02]  /*00c0*/  UIADD3 UR4, UP1, UR4, 0x1f0, URZ ;  /* 0x000001f004047890 */ /* 0x000fe4000ff3e03f */
[----:B------:R-:W-:Y:S02]  /*00d0*/  UIADD3.X UR7, URZ, UR5, URZ, UP0, !UPT ;  /* 0x000000053f077290 */ /* 0x000fe400087fe43f */
[----:B------:R-:W-:-:S07]  /*00e0*/  UIADD3.X UR5, URZ, UR5, URZ, UP1, !UPT ;  /* 0x000000053f057290 */ /* 0x000fce0008ffe43f */
[----:B------:R0:W-:Y:S02]  /*00f0*/  UTMACCTL.PF [UR6] ;  /* 0x00000000060079b9 */ /* 0x0001e40008040000 */
[----:B------:R0:W-:Y:S02]  /*0100*/  UTMACCTL.PF [UR4] ;  /* 0x00000000040079b9 */ /* 0x0001e40008040000 */
[----:B0-----:R-:W-:Y:S01]  /*0110*/  NOP ;  /* 0x0000000000007918 */ /* 0x001fe20000000000 */
.L_x_1:
[----:B------:R-:W-:Y:S05]  /*0120*/  BSYNC B0 ;  /* 0x0000000000007941 */ /* 0x000fea0003800000 */
.L_x_0:
[----:B------:R-:W0:Y:S01]  /*0130*/  SHFL.IDX PT, R3, R0, RZ, 0x1f ;  /* 0x00001fff00037589 */ /* 0x000e2200000e0000 */
[----:B------:R-:W-:-:S04]  /*0140*/  SHF.R.S32.HI R4, RZ, 0x1f, R63 ;  /* 0x0000001fff047819 */ /* 0x000fc8000001143f */
[----:B------:R-:W-:Y:S02]  /*0150*/  LEA.HI R4, R4, R63, RZ, 0x7 ;  /* 0x0000003f04047211 */ /* 0x000fe400078f38ff */
[----:B0-----:R-:W-:-:S13]  /*0160*/  ISETP.NE.AND P0, PT, R3, RZ, PT ;  /* 0x000000ff0300720c */ /* 0x001fda0003f05270 */
[----:B------:R-:W-:Y:S05]  /*0170*/  @P0 BRA `(.L_x_2) ;  /* 0x0000000000580947 */ /* 0x000fea0003800000 */
[----:B------:R-:W0:Y:S01]  /*0180*/  S2UR UR8, SR_CgaCtaId ;  /* 0x00000000000879c3 */ /* 0x000e220000008800 */
[----:B------:R-:W-:Y:S01]  /*0190*/  UMOV UR4, 0x400 ;  /* 0x0000040000047882 */ /* 0x000fe20000000000 */
[----:B------:R-:W-:Y:S01]  /*01a0*/  UMOV UR5, 0x1 ;  /* 0x0000000100057882 */ /* 0x000fe20000000000 */
[----:B------:R-:W-:Y:S01]  /*01b0*/  UMOV UR6, 0xe ;  /* 0x0000000e00067882 */ /* 0x000fe20000000000 */
[----:B------:R-:W-:Y:S01]  /*01c0*/  ELECT P0, URZ, PT ;  /* 0x00000000003f782f */ /* 0x000fe20003800000 */
[----:B------:R-:W-:-:S04]  /*01d0*/  UIADD3 UR6, -UR6, 0x100000, URZ ;  /* 0x0010000006067890 */ /* 0x000fc8000fffe13f */
[----:B------:R-:W-:Y:S02]  /*01e0*/  USHF.L.U32 UR7, UR6, 0xb, URZ ;  /* 0x0000000b06077899 */ /* 0x000fe4000800063f */
[----:B------:R-:W-:Y:S02]  /*01f0*/  USHF.L.U32 UR6, UR6, 0x1, URZ ;  /* 0x0000000106067899 */ /* 0x000fe4000800063f */
[----:B0-----:R-:W-:Y:S02]  /*0200*/  ULEA UR8, UR8, UR4, 0x18 ;  /* 0x0000000408087291 */ /* 0x001fe4000f8ec03f */
[----:B------:R-:W-:-:S04]  /*0210*/  UIADD3 UR4, -UR5, 0x100000, URZ ;  /* 0x0010000005047890 */ /* 0x000fc8000fffe13f */
[----:B------:R-:W-:Y:S02]  /*0220*/  USHF.L.U32 UR5, UR4, 0xb, URZ ;  /* 0x0000000b04057899 */ /* 0x000fe4000800063f */
[----:B------:R-:W-:Y:S01]  /*0230*/  USHF.L.U32 UR4, UR4, 0x1, URZ ;  /* 0x0000000104047899 */ /* 0x000fe2000800063f */
[----:B------:R-:W0:Y:S11]  /*0240*/  FENCE.VIEW.ASYNC.S ;  /* 0x00000000000073c6 */ /* 0x000e360000000000 */
[----:B0-----:R0:W1:Y:S01]  /*0250*/  SYNCS.EXCH.64 URZ, [UR8], UR4 ;  /* 0x00000004083f75b2 */ /* 0x0010620008000100 */
[----:B------:R0:W2:Y:S01]  /*0260*/  SYNCS.EXCH.64 URZ, [UR8+0x20], UR6 ;  /* 0x00002006083f75b2 */ /* 0x0000a20008000100 */
[----:B------:R0:W3:Y:S01]  /*0270*/  SYNCS.EXCH.64 URZ, [UR8+0x8], UR4 ;  /* 0x00000804083f75b2 */ /* 0x0000e20008000100 */
[----:B------:R0:W4:Y:S01]  /*0280*/  SYNCS.EXCH.64 URZ, [UR8+0x28], UR6 ;  /* 0x00002806083f75b2 */ /* 0x0001220008000100 */
[----:B------:R0:W0:Y:S01]  /*0290*/  SYNCS.EXCH.64 URZ, [UR8+0x10], UR4 ;  /* 0x00001004083f75b2 */ /* 0x0000220008000100 */
[----:B------:R0:W0:Y:S01]  /*02a0*/  SYNCS.EXCH.64 URZ, [UR8+0x30], UR6 ;  /* 0x00003006083f75b2 */ /* 0x0000220008000100 */
[----:B------:R0:W0:Y:S01]  /*02b0*/  SYNCS.EXCH.64 URZ, [UR8+0x18], UR4 ;  /* 0x00001804083f75b2 */ /* 0x0000220008000100 */
[----:B------:R0:W0:Y:S01]  /*02c0*/  SYNCS.EXCH.64 URZ, [UR8+0x38], UR6 ;  /* 0x00003806083f75b2 */ /* 0x0000220008000100 */
[----:B------:R-:W-:Y:S01]  /*02d0*/  NOP ;  /* 0x0000000000007918 */ /* 0x000fe20000000000 */
.L_x_2:
[----:B0-----:R-:W0:Y:S01]  /*02e0*/  S2UR UR8, SR_CTAID.X ;  /* 0x00000000000879c3 */ /* 0x001e220000002500 */
[----:B------:R-:W-:Y:S01]  /*02f0*/  LOP3.LUT R4, R4, 0xffffff80, RZ, 0xc0, !PT ;  /* 0xffffff8004047812 */ /* 0x000fe200078ec0ff */
[----:B------:R-:W5:Y:S01]  /*0300*/  SHFL.IDX PT, R0, R0, RZ, 0x1f ;  /* 0x00001fff00007589 */ /* 0x000f6200000e0000 */
[----:B------:R-:W-:Y:S01]  /*0310*/  SHF.R.S32.HI R12, RZ, 0x1f, R3 ;  /* 0x0000001fff0c7819 */ /* 0x000fe20000011403 */
[----:B------:R-:W-:Y:S01]  /*0320*/  ULDC UR4, c[0x0][0x150] ;  /* 0x0000540000047ab9 */ /* 0x000fe20000000800 */
[----:B------:R-:W-:Y:S01]  /*0330*/  ELECT P0, URZ, PT ;  /* 0x00000000003f782f */ /* 0x000fe20003800000 */
[----:B------:R-:W-:Y:S01]  /*0340*/  IMAD.IADD R8, R63, 0x1, -R4 ;  /* 0x000000013f087824 */ /* 0x000fe200078e0a04 */
[----:B------:R-:W-:Y:S01]  /*0350*/  LEA.HI R12, R12, R3, RZ, 0x2 ;  /* 0x000000030c0c7211 */ /* 0x000fe200078f10ff */
[----:B------:R-:W1:Y:S01]  /*0360*/  S2R R4, SR_CTAID.Y ;  /* 0x0000000000047919 */ /* 0x000e620000002600 */
[----:B------:R-:W2:Y:S01]  /*0370*/  LDC R11, c[0x0][0x144] ;  /* 0x00005100ff0b7b82 */ /* 0x000ea20000000800 */
[----:B------:R-:W-:Y:S01]  /*0380*/  NOP ;  /* 0x0000000000007918 */ /* 0x000fe20000000000 */
[----:B------:R-:W-:Y:S01]  /*0390*/  SHF.R.S32.HI R7, RZ, 0x1f, R8 ;  /* 0x0000001fff077819 */ /* 0x000fe20000011408 */
[----:B------:R-:W-:Y:S01]  /*03a0*/  NOP ;  /* 0x0000000000007918 */ /* 0x000fe20000000000 */
[----:B------:R-:W-:Y:S01]  /*03b0*/  LOP3.LUT R12, R12, 0x3ffffffc, RZ, 0xc0, !PT ;  /* 0x3ffffffc0c0c7812 */ /* 0x000fe200078ec0ff */
[----:B------:R-:W-:Y:S01]  /*03c0*/  IMAD.MOV.U32 R22, RZ, RZ, 0x1 ;  /* 0x00000001ff167424 */ /* 0x000fe200078e00ff */
[----:B------:R-:W-:-:S02]  /*03d0*/  LEA.HI R7, R7, R8, RZ, 0x3 ;  /* 0x0000000807077211 */ /* 0x000fc400078f18ff */
[----:B------:R-:W-:Y:S01]  /*03e0*/  ISETP.NE.AND P3, PT, R5, RZ, PT ;  /* 0x000000ff0500720c */ /* 0x000fe20003f65270 */
[----:B------:R-:W-:Y:S01]  /*03f0*/  IMAD.IADD R3, R3, 0x1, -R12 ;  /* 0x0000000103037824 */ /* 0x000fe200078e0a0c */
[--C-:B------:R-:W-:Y:S01]  /*0400*/  SHF.R.S32.HI R9, RZ, 0x3, R7.reuse ;  /* 0x00000003ff097819 */ /* 0x100fe20000011407 */
[----:B------:R-:W3:Y:S01]  /*0410*/  LDC R12, c[0x0][0x140] ;  /* 0x00005000ff0c7b82 */ /* 0x000ee20000000800 */
[----:B------:R-:W-:Y:S02]  /*0420*/  SHF.R.S32.HI R10, RZ, 0x1f, R7 ;  /* 0x0000001fff0a7819 */ /* 0x000fe40000011407 */
[----:B0-----:R-:W-:Y:S02]  /*0430*/  I2FP.F32.U32 R7, UR8 ;  /* 0x0000000800077c45 */ /* 0x001fe40008201000 */
[----:B------:R-:W-:Y:S02]  /*0440*/  LEA.HI R10, R10, R9, RZ, 0x2 ;  /* 0x000000090a0a7211 */ /* 0x000fe400078f10ff */
[----:B-----5:R-:W-:Y:S01]  /*0450*/  ISETP.NE.OR P0, PT, R0, RZ, !P0 ;  /* 0x000000ff0000720c */ /* 0x020fe20004705670 */
[----:B------:R-:W-:Y:S01]  /*0460*/  FMUL R7, R7, UR4 ;  /* 0x0000000407077c20 */ /* 0x000fe20008400000 */
[----:B------:R-:W-:Y:S01]  /*0470*/  LOP3.LUT R10, R10, 0xfffffffc, RZ, 0xc0, !PT ;  /* 0xfffffffc0a0a7812 */ /* 0x000fe200078ec0ff */
[----:B------:R-:W-:-:S04]  /*0480*/  ULDC UR4, c[0x0][0x154] ;  /* 0x0000550000047ab9 */ /* 0x000fc80000000800 */
[----:B------:R-:W0:Y:S01]  /*0490*/  F2I.U32.TRUNC.NTZ R7, R7 ;  /* 0x0000000700077305 */ /* 0x000e22000020f000 */
[----:B------:R-:W-:-:S04]  /*04a0*/  IMAD.IADD R10, R9, 0x1, -R10 ;  /* 0x00000001090a7824 */ /* 0x000fc800078e0a0a */
[----:B------:R-:W-:Y:S01]  /*04b0*/  IMAD R10, R3, 0x4, R10 ;  /* 0x00000004030a7824 */ /* 0x000fe200078e020a */
[----:B------:R-:W-:Y:S01]  /*04c0*/  VOTEU.ALL UP0, P0 ;  /* 0x00000000003f7886 */ /* 0x000fe20000000000 */
[----:B------:R-:W-:Y:S02]  /*04d0*/  VOTEU.ALL UP1, P0 ;  /* 0x00000000003f7886 */ /* 0x000fe40000020000 */
[----:B------:R-:W-:Y:S01]  /*04e0*/  IMAD.SHL.U32 R19, R10, 0x4, RZ ;  /* 0x000000040a137824 */ /* 0x000fe200078e00ff */
[----:B------:R-:W-:Y:S01]  /*04f0*/  SHF.R.S32.HI R3, RZ, 0x1f, R10 ;  /* 0x0000001fff037819 */ /* 0x000fe2000001140a */
[----:B------:R-:W5:Y:S01]  /*0500*/  @!UP0 S2UR UR7, SR_CgaCtaId ;  /* 0x00000000000789c3 */ /* 0x000f620000008800 */
[----:B------:R-:W-:Y:S01]  /*0510*/  @!UP0 UMOV UR6, 0x400 ;  /* 0x0000040000068882 */ /* 0x000fe20000000000 */
[----:B---3--:R-:W-:Y:S01]  /*0520*/  ISETP.EQ.U32.AND P2, PT, R12, 0x1, PT ;  /* 0x000000010c00780c */ /* 0x008fe20003f42070 */
[----:B0-----:R-:W-:Y:S01]  /*0530*/  IMAD.MOV R14, RZ, RZ, -R7 ;  /* 0x000000ffff0e7224 */ /* 0x001fe200078e0a07 */
[----:B------:R-:W-:-:S02]  /*0540*/  LEA.HI R0, R3, R10, RZ, 0x2 ;  /* 0x0000000a03007211 */ /* 0x000fc400078f10ff */
[----:B------:R-:W-:Y:S01]  /*0550*/  LOP3.LUT R19, R10, 0xc, R19, 0x78, !PT ;  /* 0x0000000c0a137812 */ /* 0x000fe200078e7813 */
[----:B--2---:R-:W-:Y:S01]  /*0560*/  IMAD R3, R11, R14, UR8 ;  /* 0x000000080b037e24 */ /* 0x004fe2000f8e020e */
[----:B------:R-:W-:Y:S01]  /*0570*/  LOP3.LUT R9, R0, 0xfffffffc, RZ, 0xc0, !PT ;  /* 0xfffffffc00097812 */ /* 0x000fe200078ec0ff */
[----:B------:R-:W0:Y:S01]  /*0580*/  LDC R7, c[0x0][0x148] ;  /* 0x00005200ff077b82 */ /* 0x000e220000000800 */
[----:B-1----:R-:W-:-:S03]  /*0590*/  I2FP.F32.U32 R11, R4 ;  /* 0x00000004000b7245 */ /* 0x002fc60000201000 */
[----:B------:R-:W-:Y:S01]  /*05a0*/  IMAD.IADD R0, R10, 0x1, -R9 ;  /* 0x000000010a007824 */ /* 0x000fe200078e0a09 */
[----:B------:R-:W-:Y:S01]  /*05b0*/  SHF.R.S32.HI R9, RZ, 0x1f, R2 ;  /* 0x0000001fff097819 */ /* 0x000fe20000011402 */
[----:B------:R-:W-:Y:S01]  /*05c0*/  FMUL R11, R11, UR4 ;  /* 0x000000040b0b7c20 */ /* 0x000fe20008400000 */
[----:B------:R-:W-:Y:S01]  /*05d0*/  UMOV UR4, 0x20 ;  /* 0x0000002000047882 */ /* 0x000fe20000000000 */
[----:B------:R-:W-:Y:S01]  /*05e0*/  VIADD R10, R5, 0xffffffff ;  /* 0xffffffff050a7836 */ /* 0x000fe20000000000 */
[----:B------:R-:W-:Y:S01]  /*05f0*/  ISETP.NE.AND P4, PT, R0, R3, PT ;  /* 0x000000030000720c */ /* 0x000fe20003f85270 */
[----:B------:R-:W-:-:S04]  /*0600*/  @!UP0 UIADD3 UR4, -UR4, 0x100000, URZ ;  /* 0x0010000004048890 */ /* 0x000fc8000fffe13f */
[----:B------:R-:W-:Y:S02]  /*0610*/  @!UP0 USHF.L.U32 UR5, UR4, 0xb, URZ ;  /* 0x0000000b04058899 */ /* 0x000fe4000800063f */
[----:B------:R-:W-:Y:S01]  /*0620*/  @!UP0 USHF.L.U32 UR4, UR4, 0x1, URZ ;  /* 0x0000000104048899 */ /* 0x000fe2000800063f */
[----:B------:R-:W-:Y:S01]  /*0630*/  LEA.HI R9, R9, R2, RZ, 0x2 ;  /* 0x0000000209097211 */ /* 0x000fe200078f10ff */
[----:B------:R-:W1:Y:S01]  /*0640*/  F2I.U32.TRUNC.NTZ R11, R11 ;  /* 0x0000000b000b7305 */ /* 0x000e62000020f000 */
[----:B------:R-:W-:Y:S01]  /*0650*/  ISETP.GE.U32.AND P6, PT, R10, 0x2, PT ;  /* 0x000000020a00780c */ /* 0x000fe20003fc6070 */
[----:B-----5:R-:W-:Y:S01]  /*0660*/  @!UP0 ULEA UR6, UR7, UR6, 0x18 ;  /* 0x0000000607068291 */ /* 0x020fe2000f8ec03f */
[----:B------:R-:W-:Y:S01]  /*0670*/  LOP3.LUT R9, R9, 0xfffffffc, RZ, 0xc0, !PT ;  /* 0xfffffffc09097812 */ /* 0x000fe200078ec0ff */
[----:B------:R-:W-:Y:S01]  /*0680*/  VOTEU.ALL UP0, P0 ;  /* 0x00000000003f7886 */ /* 0x000fe20000000000 */
[----:B------:R-:W-:-:S03]  /*0690*/  LOP3.LUT P0, RZ, R8, 0x7, RZ, 0xc0, !PT ;  /* 0x0000000708ff7812 */ /* 0x000fc6000780c0ff */
[----:B------:R-:W-:Y:S01]  /*06a0*/  IMAD.IADD R0, R2, 0x1, -R9 ;  /* 0x0000000102007824 */ /* 0x000fe200078e0a09 */
[----:B------:R-:W-:Y:S02]  /*06b0*/  ISETP.LT.U32.AND P0, PT, R19, 0x10, !P0 ;  /* 0x000000101300780c */ /* 0x000fe40004701070 */
[----:B------:R-:W-:Y:S02]  /*06c0*/  @P4 SHF.R.S32.HI R2, RZ, 0x1f, R19 ;  /* 0x0000001fff024819 */ /* 0x000fe40000011413 */
[----:B------:R-:W-:Y:S01]  /*06d0*/  ISETP.NE.AND P1, PT, R0, 0x3, PT ;  /* 0x000000030000780c */ /* 0x000fe20003f25270 */
[----:B------:R-:W2:Y:S02]  /*06e0*/  FENCE.VIEW.ASYNC.S ;  /* 0x00000000000073c6 */ /* 0x000ea40000000000 */
[----:B--2---:R2:W3:Y:S01]  /*06f0*/  @!UP0 SYNCS.EXCH.64 URZ, [UR6+0x50], UR4 ;  /* 0x00005004063f85b2 */ /* 0x0044e20008000100 */
[----:B-1----:R-:W-:Y:S01]  /*0700*/  IMAD.MOV R20, RZ, RZ, -R11 ;  /* 0x000000ffff147224 */ /* 0x002fe200078e0a0b */
[----:B------:R-:W-:-:S02]  /*0710*/  @P4 LEA.HI R2, R2, R19, RZ, 0x2 ;  /* 0x0000001302024211 */ /* 0x000fc400078f10ff */
[----:B------:R-:W-:Y:S01]  /*0720*/  ISETP.EQ.OR P1, PT, R0, RZ, !P1 ;  /* 0x000000ff0000720c */ /* 0x000fe20004f22670 */
[----:B0-----:R-:W-:Y:S01]  /*0730*/  IMAD R9, R7, R20, R4 ;  /* 0x0000001407097224 */ /* 0x001fe200078e0204 */
[----:B------:R-:W-:Y:S02]  /*0740*/  @P4 SHF.R.S32.HI R2, RZ, 0x2, R2 ;  /* 0x00000002ff024819 */ /* 0x000fe40000011402 */
[----:B------:R-:W-:Y:S02]  /*0750*/  ISETP.EQ.AND P1, PT, R5, RZ, P1 ;  /* 0x000000ff0500720c */ /* 0x000fe40000f22270 */
[----:B------:R-:W-:Y:S02]  /*0760*/  @P4 ISETP.NE.AND P5, PT, R2, R9, PT ;  /* 0x000000090200420c */ /* 0x000fe40003fa5270 */
[----:B------:R-:W-:Y:S02]  /*0770*/  SEL R9, RZ, 0x1, !P0 ;  /* 0x00000001ff097807 */ /* 0x000fe40004000000 */
[----:B------:R-:W-:-:S02]  /*0780*/  @P4 SEL R22, RZ, 0x1, P5 ;  /* 0x00000001ff164807 */ /* 0x000fc40002800000 */
[----:B------:R-:W-:Y:S01]  /*0790*/  SEL R18, RZ, 0x1, !P1 ;  /* 0x00000001ff127807 */ /* 0x000fe20004800000 */
[----:B------:R2:W0:Y:S01]  /*07a0*/  @!UP1 SYNCS.EXCH.64 URZ, [UR6+0x58], UR4 ;  /* 0x00005804063f95b2 */ /* 0x0004220008000100 */
[----:B------:R-:W-:Y:S01]  /*07b0*/  LOP3.LUT R22, R22, R9, RZ, 0xc0, !PT ;  /* 0x0000000916167212 */ /* 0x000fe200078ec0ff */
[----:B------:R-:W-:Y:S01]  /*07c0*/  NOP ;  /* 0x0000000000007918 */ /* 0x000fe20000000000 */
[----:B------:R-:W-:Y:S02]  /*07d0*/  LOP3.LUT R11, R63, 0x7f, RZ, 0xc0, !PT ;  /* 0x0000007f3f0b7812 */ /* 0x000fe400078ec0ff */
[----:B------:R-:W-:Y:S01]  /*07e0*/  SEL R18, R18, 0x2, P6 ;  /* 0x0000000212127807 */ /* 0x000fe20003000000 */
[----:B--23--:R-:W-:Y:S06]  /*07f0*/  @!P2 BRA `(.L_x_3) ;  /* 0x000000000008a947 */ /* 0x00cfec0003800000 */
[----:B0---4-:R-:W-:Y:S01]  /*0800*/  UCGABAR_ARV ;  /* 0x00000000000079c7 */ /* 0x011fe20008000000 */
[----:B------:R-:W-:Y:S05]  /*0810*/  BRA `(.L_x_4) ;  /* 0x0000000000047947 */ /* 0x000fea0003800000 */
.L_x_3:
[----:B0---4-:R-:W-:Y:S01]  /*0820*/  NOP ;  /* 0x0000000000007918 */ /* 0x011fe20000000000 */
.L_x_4:
[----:B------:R-:W0:Y:S01]  /*0830*/  LDC R2, c[0x0][0x65c] ;  /* 0x00019700ff027b82 */ /* 0x000e220000000800 */
[----:B------:R-:W-:Y:S02]  /*0840*/  IMAD.U32 R8, RZ, RZ, UR8 ;  /* 0x00000008ff087e24 */ /* 0x000fe4000f8e00ff */
[----:B------:R-:W-:Y:S01]  /*0850*/  IMAD.MOV.U32 R9, RZ, RZ, RZ ;  /* 0x000000ffff097224 */ /* 0x000fe200078e00ff */
[----:B0-----:R-:W-:-:S04]  /*0860*/  ISETP.NE.AND P1, PT, R2, 0x1, PT ;  /* 0x000000010200780c */ /* 0x001fc80003f25270 */
[----:B------:R-:W-:-:S09]  /*0870*/  P2R R5, PR, RZ, 0x2 ;  /* 0x00000002ff057803 */ /* 0x000fd20000000000 */
[----:B------:R-:W0:Y:S01]  /*0880*/  @P1 LDC R17, c[0x0][0x10] ;  /* 0x00000400ff111b82 */ /* 0x000e220000000800 */
[----:B------:R-:W-:Y:S02]  /*0890*/  @P1 IMAD.MOV.U32 R5, RZ, RZ, RZ ;  /* 0x000000ffff051224 */ /* 0x000fe400078e00ff */
[----:B------:R-:W-:-:S05]  /*08a0*/  @P1 IMAD.MOV.U32 R15, RZ, RZ, RZ ;  /* 0x000000ffff0f1224 */ /* 0x000fca00078e00ff */
[----:B------:R-:W1:Y:S01]  /*08b0*/  @!P1 LDC R13, c[0x0][0xc] ;  /* 0x00000300ff0d9b82 */ /* 0x000e620000000800 */
[----:B------:R-:W-:Y:S01]  /*08c0*/  ULDC UR4, c[0x0][0xc] ;  /* 0x0000030000047ab9 */ /* 0x000fe20000000800 */
[----:B------:R-:W-:Y:S01]  /*08d0*/  ULDC UR5, c[0x0][0x10] ;  /* 0x0000040000057ab9 */ /* 0x000fe20000000800 */
[----:B------:R-:W-:Y:S01]  /*08e0*/  ULDC UR6, c[0x0][0x14] ;  /* 0x0000050000067ab9 */ /* 0x000fe20000000800 */
[----:B------:R-:W-:-:S04]  /*08f0*/  UIMAD.WIDE.U32 UR4, UR4, UR5, URZ ;  /* 0x00000005040472a5 */ /* 0x000fc8000f8e003f */
[----:B------:R-:W-:Y:S02]  /*0900*/  UIMAD.WIDE.U32 UR38, UR4, UR6, URZ ;  /* 0x00000006042672a5 */ /* 0x000fe4000f8e003f */
[----:B------:R-:W-:-:S04]  /*0910*/  UIMAD UR41, UR5, UR6, URZ ;  /* 0x00000006052972a4 */ /* 0x000fc8000f8e023f */
[----:B------:R-:W-:Y:S01]  /*0920*/  UIADD3 UR41, UR39, UR41, URZ ;  /* 0x0000002927297290 */ /* 0x000fe2000fffe03f */
[----:B0-----:R-:W-:-:S04]  /*0930*/  @P1 IMAD.WIDE.U32 R16, R17, UR8, R4 ;  /* 0x0000000811101c25 */ /* 0x001fc8000f8e0004 */
[----:B------:R-:W-:Y:S02]  /*0940*/  @P1 IMAD.IADD R17, R17, 0x1, R15 ;  /* 0x0000000111111824 */ /* 0x000fe400078e020f */
[----:B-1----:R-:W-:-:S04]  /*0950*/  @!P1 IMAD.WIDE.U32 R8, R4, R13, R8 ;  /* 0x0000000d04089225 */ /* 0x002fc800078e0008 */
[----:B------:R-:W-:Y:S02]  /*0960*/  @!P1 IMAD.MOV.U32 R16, RZ, RZ, R8 ;  /* 0x000000ffff109224 */ /* 0x000fe400078e0008 */
[----:B------:R-:W-:Y:S01]  /*0970*/  @!P1 IMAD.MOV.U32 R17, RZ, RZ, R9 ;  /* 0x000000ffff119224 */ /* 0x000fe200078e0009 */
[----:B------:R-:W-:Y:S06]  /*0980*/  @!P2 BRA `(.L_x_5) ;  /* 0x00000000000ca947 */ /* 0x000fec0003800000 */
[----:B------:R-:W-:Y:S01]  /*0990*/  UCGABAR_WAIT ;  /* 0x0000000000007dc7 */ /* 0x000fe20008000000 */
[----:B------:R-:W-:Y:S01]  /*09a0*/  CCTL.IVALL ;  /* 0x00000000ff00798f */ /* 0x000fe20002000000 */
[----:B------:R-:W-:Y:S05]  /*09b0*/  BRA `(.L_x_6) ;  /* 0x0000000000047947 */ /* 0x000fea0003800000 */
.L_x_5:
[----:B------:R-:W-:Y:S06]  /*09c0*/  BAR.SYNC.DEFER_BLOCKING 0x0 ;  /* 0x0000000000007b1d */ /* 0x000fec0000010000 */
.L_x_6:
[----:B------:R-:W-:Y:S05]  /*09d0*/  @!P3 BRA `(.L_x_7) ;  /* 0x0000004000d4b947 */ /* 0x000fea0003800000 */
[----:B------:R-:W-:-:S13]  /*09e0*/  ISETP.GT.U32.AND P0, PT, R10, 0x1, PT ;  /* 0x000000010a00780c */ /* 0x000fda0003f04070 */
[----:B------:R-:W-:Y:S05]  /*09f0*/  @P0 EXIT ;  /* 0x000000000000094d */ /* 0x000fea0003800000 */
[----:B------:R-:W-:Y:S01]  /*0a00*/  ULDC.64 UR4, c[0x0][0x650] ;  /* 0x0001940000047ab9 */ /* 0x000fe20000000a00 */
[----:B------:R-:W-:Y:S01]  /*0a10*/  PRMT R0, RZ, 0x7610, R0 ;  /* 0x00007610ff007816 */ /* 0x000fe20000000000 */
[----:B------:R-:W-:Y:S01]  /*0a20*/  IMAD.MOV.U32 R71, RZ, RZ, -0x1 ;  /* 0xffffffffff477424 */ /* 0x000fe200078e00ff */
[----:B------:R-:W-:Y:S01]  /*0a30*/  ISETP.GE.U32.AND P0, PT, R16, UR4, PT ;  /* 0x0000000410007c0c */ /* 0x000fe2000bf06070 */
[----:B------:R-:W-:Y:S02]  /*0a40*/  IMAD.MOV.U32 R70, RZ, RZ, -0x1 ;  /* 0xffffffffff467424 */ /* 0x000fe400078e00ff */
[----:B------:R-:W-:Y:S01]  /*0a50*/  IMAD.MOV.U32 R69, RZ, RZ, -0x1 ;  /* 0xffffffffff457424 */ /* 0x000fe200078e00ff */
[----:B------:R-:W-:-:S13]  /*0a60*/  ISETP.GE.U32.AND.EX P0, PT, R17, UR5, PT, P0 ;  /* 0x0000000511007c0c */ /* 0x000fda000bf06100 */
[----:B------:R-:W-:Y:S05]  /*0a70*/  @P0 BRA `(.L_x_8) ;  /* 0x0000000400280947 */ /* 0x000fea0003800000 */
[----:B------:R-:W0:Y:S01]  /*0a80*/  LDC.64 R24, c[0x0][0x628] ;  /* 0x00018a00ff187b82 */ /* 0x000e220000000a00 */
[----:B------:R-:W-:Y:S02]  /*0a90*/  IMAD.MOV.U32 R8, RZ, RZ, R16 ;  /* 0x000000ffff087224 */ /* 0x000fe400078e0010 */
[----:B------:R-:W-:-:S05]  /*0aa0*/  IMAD.MOV.U32 R9, RZ, RZ, R17 ;  /* 0x000000ffff097224 */ /* 0x000fca00078e0011 */
[----:B------:R-:W1:Y:S08]  /*0ab0*/  LDC R0, c[0x0][0x630] ;  /* 0x00018c00ff007b82 */ /* 0x000e700000000800 */
[----:B------:R-:W2:Y:S01]  /*0ac0*/  LDC.64 R26, c[0x0][0x620] ;  /* 0x00018800ff1a7b82 */ /* 0x000ea20000000a00 */
[----:B0-----:R-:W-:-:S04]  /*0ad0*/  ISETP.NE.U32.AND P0, PT, R24, RZ, PT ;  /* 0x000000ff1800720c */ /* 0x001fc80003f05070 */
[----:B------:R-:W-:-:S13]  /*0ae0*/  ISETP.NE.AND.EX P0, PT, R25, RZ, PT, P0 ;  /* 0x000000ff1900720c */ /* 0x000fda0003f05300 */
[----:B-12---:R-:W-:Y:S05]  /*0af0*/  @!P0 BRA `(.L_x_9) ;  /* 0x0000000000288947 */ /* 0x006fea0003800000 */
[----:B------:R-:W0:Y:S02]  /*0b00*/  LDC R15, c[0x0][0x634] ;  /* 0x00018d00ff0f7b82 */ /* 0x000e240000000800 */
[----:B0-----:R-:W-:-:S05]  /*0b10*/  IADD3 R15, P0, R16, R15, RZ ;  /* 0x0000000f100f7210 */ /* 0x001fca0007f1e0ff */
[----:B------:R-:W-:-:S04]  /*0b20*/  IMAD.X R21, RZ, RZ, R17, P0 ;  /* 0x000000ffff157224 */ /* 0x000fc800000e0611 */
[----:B------:R-:W-:-:S04]  /*0b30*/  IMAD.WIDE.U32 R8, R21, R24, RZ ;  /* 0x0000001815087225 */ /* 0x000fc800078e00ff */
[----:B------:R-:W-:-:S04]  /*0b40*/  IMAD.WIDE.U32 R12, P0, R15, R25, R8 ;  /* 0x000000190f0c7225 */ /* 0x000fc80007800008 */
[----:B------:R-:W-:-:S04]  /*0b50*/  IMAD.WIDE.U32 R8, R15, R24, RZ ;  /* 0x000000180f087225 */ /* 0x000fc800078e00ff */
[----:B------:R-:W-:Y:S01]  /*0b60*/  IMAD.X R15, RZ, RZ, RZ, P0 ;  /* 0x000000ffff0f7224 */ /* 0x000fe200000e06ff */
[----:B------:R-:W-:Y:S01]  /*0b70*/  IADD3 RZ, P0, R9, R12, RZ ;  /* 0x0000000c09ff7210 */ /* 0x000fe20007f1e0ff */
[----:B------:R-:W-:-:S04]  /*0b80*/  IMAD.MOV.U32 R14, RZ, RZ, R13 ;  /* 0x000000ffff0e7224 */ /* 0x000fc800078e000d */
[----:B------:R-:W-:-:S08]  /*0b90*/  IMAD.WIDE.U32.X R8, R21, R25, R14, P0 ;  /* 0x0000001915087225 */ /* 0x000fd000000e040e */
.L_x_9:
[----:B------:R-:W0:Y:S01]  /*0ba0*/  LDC.64 R28, c[0x0][0x640] ;  /* 0x00019000ff1c7b82 */ /* 0x000e220000000a00 */
[--C-:B------:R-:W-:Y:S01]  /*0bb0*/  SHF.R.U64 R69, R8, R0, R9.reuse ;  /* 0x0000000008457219 */ /* 0x100fe20000001209 */
[----:B------:R-:W-:Y:S01]  /*0bc0*/  IMAD R20, R7, R20, R4 ;  /* 0x0000001407147224 */ /* 0x000fe200078e0204 */
[----:B------:R-:W-:Y:S02]  /*0bd0*/  SHF.R.U32.HI R0, RZ, R0, R9 ;  /* 0x00000000ff007219 */ /* 0x000fe40000011609 */
[----:B------:R-:W-:-:S03]  /*0be0*/  IADD3 R5, P0, RZ, -R69, RZ ;  /* 0x80000045ff057210 */ /* 0x000fc60007f1e0ff */
[----:B------:R-:W1:Y:S02]  /*0bf0*/  LDC R12, c[0x0][0x618] ;  /* 0x00018600ff0c7b82 */ /* 0x000e640000000800 */
[----:B------:R-:W-:-:S04]  /*0c00*/  IMAD.X R9, RZ, RZ, ~R0, P0 ;  /* 0x000000ffff097224 */ /* 0x000fc800000e0e00 */
[-C--:B------:R-:W-:Y:S02]  /*0c10*/  IMAD R0, R9, R26.reuse, RZ ;  /* 0x0000001a09007224 */ /* 0x080fe400078e02ff */
[----:B------:R-:W2:Y:S01]  /*0c20*/  LDC R14, c[0x0][0x608] ;  /* 0x00018200ff0e7b82 */ /* 0x000ea20000000800 */
[----:B------:R-:W-:-:S04]  /*0c30*/  IMAD.WIDE.U32 R8, R5, R26, R16 ;  /* 0x0000001a05087225 */ /* 0x000fc800078e0010 */
[----:B------:R-:W-:Y:S02]  /*0c40*/  IMAD R5, R5, R27, R0 ;  /* 0x0000001b05057224 */ /* 0x000fe400078e0200 */
[----:B------:R-:W-:Y:S01]  /*0c50*/  IMAD.MOV.U32 R27, RZ, RZ, 0x1 ;  /* 0x00000001ff1b7424 */ /* 0x000fe200078e00ff */
[----:B------:R-:W3:Y:S01]  /*0c60*/  LDC R24, c[0x0][0x658] ;  /* 0x00019600ff187b82 */ /* 0x000ee20000000800 */
[----:B------:R-:W-:Y:S01]  /*0c70*/  IMAD.IADD R5, R9, 0x1, R5 ;  /* 0x0000000109057824 */ /* 0x000fe200078e0205 */
[----:B0-----:R-:W-:Y:S01]  /*0c80*/  ISETP.NE.U32.AND P0, PT, R28, RZ, PT ;  /* 0x000000ff1c00720c */ /* 0x001fe20003f05070 */
[----:B------:R-:W-:-:S03]  /*0c90*/  IMAD.MOV.U32 R9, RZ, RZ, -0x1 ;  /* 0xffffffffff097424 */ /* 0x000fc600078e00ff */
[----:B------:R-:W-:Y:S02]  /*0ca0*/  ISETP.NE.AND.EX P0, PT, R29, RZ, PT, P0 ;  /* 0x000000ff1d00720c */ /* 0x000fe40003f05300 */
[----:B------:R-:W0:Y:S01]  /*0cb0*/  LDC R21, c[0x0][0x600] ;  /* 0x00018000ff157b82 */ /* 0x000e220000000800 */
[-CC-:B-1----:R-:W-:Y:S02]  /*0cc0*/  SHF.R.U64 R10, R8, R12.reuse, R5.reuse ;  /* 0x0000000c080a7219 */ /* 0x182fe40000001205 */
[----:B------:R-:W-:-:S05]  /*0cd0*/  SHF.R.U32.HI R5, RZ, R12, R5 ;  /* 0x0000000cff057219 */ /* 0x000fca0000011605 */
[----:B------:R-:W1:Y:S01]  /*0ce0*/  LDC R23, c[0x0][0x648] ;  /* 0x00019200ff177b82 */ /* 0x000e620000000800 */
[-CC-:B--2---:R-:W-:Y:S02]  /*0cf0*/  SHF.R.U64 R30, R10, R14.reuse, R5.reuse ;  /* 0x0000000e0a1e7219 */ /* 0x184fe40000001205 */
[----:B------:R-:W-:-:S05]  /*0d00*/  SHF.R.U32.HI R5, RZ, R14, R5 ;  /* 0x0000000eff057219 */ /* 0x000fca0000011605 */
[----:B------:R-:W2:Y:S01]  /*0d10*/  LDC R25, c[0x0][0x638] ;  /* 0x00018e00ff197b82 */ /* 0x000ea20000000800 */
[-CC-:B---3--:R-:W-:Y:S02]  /*0d20*/  SHF.R.U64 R14, R30, R24.reuse, R5.reuse ;  /* 0x000000181e0e7219 */ /* 0x188fe40000001205 */
[-C--:B------:R-:W-:Y:S02]  /*0d30*/  SHF.L.U32 R0, R9, R24.reuse, RZ ;  /* 0x0000001809007219 */ /* 0x080fe400000006ff */
[----:B------:R-:W-:Y:S01]  /*0d40*/  SHF.R.U32.HI R5, RZ, R24, R5 ;  /* 0x00000018ff057219 */ /* 0x000fe20000011605 */
[----:B------:R-:W-:Y:S01]  /*0d50*/  IMAD.MOV.U32 R4, RZ, RZ, R14 ;  /* 0x000000ffff047224 */ /* 0x000fe200078e000e */
[----:B------:R-:W-:Y:S01]  /*0d60*/  LOP3.LUT R7, RZ, R0, RZ, 0x33, !PT ;  /* 0x00000000ff077212 */ /* 0x000fe200078e33ff */
[----:B------:R-:W3:Y:S01]  /*0d70*/  LDC R26, c[0x0][0x610] ;  /* 0x00018400ff1a7b82 */ /* 0x000ee20000000800 */
[----:B------:R-:W-:Y:S05]  /*0d80*/  @!P0 BRA `(.L_x_10) ;  /* 0x0000000000288947 */ /* 0x000fea0003800000 */
[----:B------:R-:W4:Y:S02]  /*0d90*/  LDC R13, c[0x0][0x64c] ;  /* 0x00019300ff0d7b82 */ /* 0x000f240000000800 */
[----:B----4-:R-:W-:-:S05]  /*0da0*/  IADD3 R13, P0, R14, R13, RZ ;  /* 0x0000000d0e0d7210 */ /* 0x010fca0007f1e0ff */
        /* <DEDUP_REMOVED lines=8> */
.L_x_10:
[----:B-1----:R-:W-:Y:S01]  /*0e30*/  SHF.R.U64 R4, R4, R23, R5 ;  /* 0x0000001704047219 */ /* 0x002fe20000001205 */
[----:B0-----:R-:W-:Y:S01]  /*0e40*/  VIADD R5, R21, 0xffffffff ;  /* 0xffffffff15057836 */ /* 0x001fe20000000000 */
[----:B------:R-:W-:Y:S02]  /*0e50*/  SHF.L.U32 R0, R27, R24, RZ ;  /* 0x000000181b007219 */ /* 0x000fe400000006ff */
[----:B------:R-:W-:Y:S01]  /*0e60*/  LOP3.LUT R7, R30, R7, RZ, 0xc0, !PT ;  /* 0x000000071e077212 */ /* 0x000fe200078ec0ff */
[----:B------:R-:W-:Y:S01]  /*0e70*/  IMAD.MOV R8, RZ, RZ, -R4 ;  /* 0x000000ffff087224 */ /* 0x000fe200078e0a04 */
[----:B------:R-:W-:Y:S02]  /*0e80*/  SEL R3, R3, R20, !P1 ;  /* 0x0000001403037207 */ /* 0x000fe40004800000 */
[----:B------:R-:W-:Y:S01]  /*0e90*/  LOP3.LUT R5, R10, R5, RZ, 0xc0, !PT ;  /* 0x000000050a057212 */ /* 0x000fe200078ec0ff */
[----:B------:R-:W-:Y:S02]  /*0ea0*/  IMAD R4, R0, R4, R7 ;  /* 0x0000000400047224 */ /* 0x000fe400078e0207 */
[----:B--2---:R-:W-:-:S02]  /*0eb0*/  IMAD R0, R8, R25, R14 ;  /* 0x0000001908007224 */ /* 0x004fc400078e020e */
[----:B---3--:R-:W-:Y:S02]  /*0ec0*/  IMAD R3, R4, R26, R3 ;  /* 0x0000001a04037224 */ /* 0x008fe400078e0203 */
[----:B------:R-:W-:Y:S02]  /*0ed0*/  IMAD.MOV.U32 R7, RZ, RZ, 0x1 ;  /* 0x00000001ff077424 */ /* 0x000fe400078e00ff */
[----:B------:R-:W-:-:S03]  /*0ee0*/  IMAD R4, R0, R21, R5 ;  /* 0x0000001500047224 */ /* 0x000fc600078e0205 */
[----:B------:R-:W-:Y:S02]  /*0ef0*/  PRMT R0, R7, 0x7610, R0 ;  /* 0x0000761007007816 */ /* 0x000fe40000000000 */
[----:B------:R-:W-:Y:S02]  /*0f00*/  SEL R70, R4, R3, !P1 ;  /* 0x0000000304467207 */ /* 0x000fe40004800000 */
[----:B------:R-:W-:-:S07]  /*0f10*/  SEL R71, R3, R4, !P1 ;  /* 0x0000000403477207 */ /* 0x000fce0004800000 */
.L_x_8:
[----:B------:R-:W-:-:S08]  /*0f20*/  NOP ;  /* 0x0000000000007918 */ /* 0x000fd00000000000 */
[----:B------:R-:W0:Y:S02]  /*0f30*/  USETMAXREG.TRY_ALLOC.CTAPOOL UP0, 0xe8 ;  /* 0x000000e8000079c8 */ /* 0x000e240008000600 */
[----:B0-----:R-:W-:-:S13]  /*0f40*/  PLOP3.LUT P0, PT, PT, PT, UP0, 0x80, 0x0 ;  /* 0x000000000000781c */ /* 0x001fda0003f0f008 */
[----:B------:R-:W-:Y:S05]  /*0f50*/  @!P0 BRA `(.L_x_8) ;  /* 0xfffffffc00f08947 */ /* 0x000fea000383ffff */
[----:B------:R-:W-:Y:S01]  /*0f60*/  ULDC.64 UR4, c[0x0][0x598] ;  /* 0x0001660000047ab9 */ /* 0x000fe20000000a00 */
[----:B------:R-:W-:Y:S01]  /*0f70*/  ULDC.64 UR36, c[0x0][0x208] ;  /* 0x0000820000247ab9 */ /* 0x000fe20000000a00 */
[----:B------:R-:W-:-:S04]  /*0f80*/  ISETP.NE.U32.AND P0, PT, RZ, UR4, PT ;  /* 0x00000004ff007c0c */ /* 0x000fc8000bf05070 */
[----:B------:R-:W-:-:S13]  /*0f90*/  ISETP.NE.AND.EX P0, PT, RZ, UR5, PT, P0 ;  /* 0x00000005ff007c0c */ /* 0x000fda000bf05300 */
[----:B------:R-:W-:Y:S05]  /*0fa0*/  @!P0 BRA `(.L_x_11) ;  /* 0x00000000001c8947 */ /* 0x000fea0003800000 */
[----:B------:R-:W0:Y:S02]  /*0fb0*/  LDC.64 R4, c[0x0][0x598] ;  /* 0x00016600ff047b82 */ /* 0x000e240000000a00 */
[----:B0-----:R-:W2:Y:S02]  /*0fc0*/  LDG.E.64 R4, desc[UR36][R4.64] ;  /* 0x0000002404047981 */ /* 0x001ea4000c1e1b00 */
[----:B--2---:R-:W-:-:S04]  /*0fd0*/  ISETP.NE.U32.AND P0, PT, R4, RZ, PT ;  /* 0x000000ff0400720c */ /* 0x004fc80003f05070 */
[----:B------:R-:W-:-:S13]  /*0fe0*/  ISETP.NE.AND.EX P0, PT, R5, RZ, PT, P0 ;  /* 0x000000ff0500720c */ /* 0x000fda0003f05300 */
[----:B------:R-:W-:Y:S05]  /*0ff0*/  @!P0 BRA `(.L_x_11) ;  /* 0x0000000000088947 */ /* 0x000fea0003800000 */
[----:B------:R0:W5:Y:S01]  /*1000*/  LD.E R23, desc[UR36][R4.64] ;  /* 0x0000002404177980 */ /* 0x000162000c101900 */
[----:B------:R-:W-:Y:S05]  /*1010*/  BRA `(.L_x_12) ;  /* 0x0000000000247947 */ /* 0x000fea0003800000 */
.L_x_11:
[----:B------:R-:W-:Y:S02]  /*1020*/  ULDC.64 UR4, c[0x0][0x588] ;  /* 0x0001620000047ab9 */ /* 0x000fe40000000a00 */
[----:B------:R-:W-:-:S04]  /*1030*/  ISETP.NE.U32.AND P0, PT, RZ, UR4, PT ;  /* 0x00000004ff007c0c */ /* 0x000fc8000bf05070 */
[----:B------:R-:W-:-:S13]  /*1040*/  ISETP.NE.AND.EX P0, PT, RZ, UR5, PT, P0 ;  /* 0x00000005ff007c0c */ /* 0x000fda000bf05300 */
[----:B------:R-:W-:Y:S05]  /*1050*/  @!P0 BRA `(.L_x_13) ;  /* 0x00000000000c8947 */ /* 0x000fea0003800000 */
[----:B------:R-:W0:Y:S02]  /*1060*/  LDC.64 R4, c[0x0][0x588] ;  /* 0x00016200ff047b82 */ /* 0x000e240000000a00 */
[----:B0-----:R1:W5:Y:S01]  /*1070*/  LDG.E R23, desc[UR36][R4.64] ;  /* 0x0000002404177981 */ /* 0x001362000c1e1900 */
[----:B------:R-:W-:Y:S05]  /*1080*/  BRA `(.L_x_12) ;  /* 0x0000000000087947 */ /* 0x000fea0003800000 */
.L_x_13:
[----:B------:R-:W-:Y:S02]  /*1090*/  ULDC UR4, c[0x0][0x580] ;  /* 0x0001600000047ab9 */ /* 0x000fe40000000800 */
[----:B------:R-:W-:-:S07]  /*10a0*/  IMAD.U32 R23, RZ, RZ, UR4 ;  /* 0x00000004ff177e24 */ /* 0x000fce000f8e00ff */
.L_x_12:
[----:B------:R-:W-:Y:S02]  /*10b0*/  ULDC.64 UR4, c[0x0][0x5a0] ;  /* 0x0001680000047ab9 */ /* 0x000fe40000000a00 */
[----:B------:R-:W-:-:S04]  /*10c0*/  ISETP.NE.U32.AND P0, PT, RZ, UR4, PT ;  /* 0x00000004ff007c0c */ /* 0x000fc8000bf05070 */
[----:B------:R-:W-:-:S13]  /*10d0*/  ISETP.NE.AND.EX P0, PT, RZ, UR5, PT, P0 ;  /* 0x00000005ff007c0c */ /* 0x000fda000bf05300 */
[----:B------:R-:W-:Y:S05]  /*10e0*/  @!P0 BRA `(.L_x_14) ;  /* 0x00000000001c8947 */ /* 0x000fea0003800000 */
[----:B01----:R-:W0:Y:S02]  /*10f0*/  LDC.64 R4, c[0x0][0x5a0] ;  /* 0x00016800ff047b82 */ /* 0x003e240000000a00 */
[----:B0-----:R-:W2:Y:S02]  /*1100*/  LDG.E.64 R4, desc[UR36][R4.64] ;  /* 0x0000002404047981 */ /* 0x001ea4000c1e1b00 */
[----:B--2---:R-:W-:-:S04]  /*1110*/  ISETP.NE.U32.AND P0, PT, R4, RZ, PT ;  /* 0x000000ff0400720c */ /* 0x004fc80003f05070 */
[----:B------:R-:W-:-:S13]  /*1120*/  ISETP.NE.AND.EX P0, PT, R5, RZ, PT, P0 ;  /* 0x000000ff0500720c */ /* 0x000fda0003f05300 */
[----:B------:R-:W-:Y:S05]  /*1130*/  @!P0 BRA `(.L_x_14) ;  /* 0x0000000000088947 */ /* 0x000fea0003800000 */
[----:B------:R0:W5:Y:S01]  /*1140*/  LD.E R58, desc[UR36][R4.64] ;  /* 0x00000024043a7980 */ /* 0x000162000c101900 */
[----:B------:R-:W-:Y:S05]  /*1150*/  BRA `(.L_x_15) ;  /* 0x0000000000247947 */ /* 0x000fea0003800000 */
.L_x_14:
[----:B------:R-:W-:Y:S02]  /*1160*/  ULDC.64 UR4, c[0x0][0x590] ;  /* 0x0001640000047ab9 */ /* 0x000fe40000000a00 */
[----:B------:R-:W-:-:S04]  /*1170*/  ISETP.NE.U32.AND P0, PT, RZ, UR4, PT ;  /* 0x00000004ff007c0c */ /* 0x000fc8000bf05070 */
[----:B------:R-:W-:-:S13]  /*1180*/  ISETP.NE.AND.EX P0, PT, RZ, UR5, PT, P0 ;  /* 0x00000005ff007c0c */ /* 0x000fda000bf05300 */
[----:B------:R-:W-:Y:S05]  /*1190*/  @!P0 BRA `(.L_x_16) ;  /* 0x00000000000c8947 */ /* 0x000fea0003800000 */
[----:B------:R-:W2:Y:S02]  /*11a0*/  LDC.64 R58, c[0x0][0x590] ;  /* 0x00016400ff3a7b82 */ /* 0x000ea40000000a00 */
[----:B--2---:R2:W5:Y:S01]  /*11b0*/  LDG.E R58, desc[UR36][R58.64] ;  /* 0x000000243a3a7981 */ /* 0x004562000c1e1900 */
[----:B------:R-:W-:Y:S05]  /*11c0*/  BRA `(.L_x_15) ;  /* 0x0000000000087947 */ /* 0x000fea0003800000 */
.L_x_16:
[----:B------:R-:W-:Y:S02]  /*11d0*/  ULDC UR4, c[0x0][0x584] ;  /* 0x0001610000047ab9 */ /* 0x000fe40000000800 */
[----:B------:R-:W-:-:S07]  /*11e0*/  IMAD.U32 R58, RZ, RZ, UR4 ;  /* 0x00000004ff3a7e24 */ /* 0x000fce000f8e00ff */
.L_x_15:
[----:B------:R-:W-:-:S13]  /*11f0*/  LOP3.LUT P0, RZ, R0, 0xff, RZ, 0xc0, !PT ;  /* 0x000000ff00ff7812 */ /* 0x000fda000780c0ff */
[----:B------:R-:W-:Y:S05]  /*1200*/  @!P0 EXIT ;  /* 0x000000000000894d */ /* 0x000fea0003800000 */
[----:B------:R-:W3:Y:S01]  /*1210*/  LDC R61, c[0x0][0x658] ;  /* 0x00019600ff3d7b82 */ /* 0x000ee20000000800 */
[----:B------:R-:W-:Y:S01]  /*1220*/  ULDC.64 UR6, c[0x0][0x288] ;  /* 0x0000a20000067ab9 */ /* 0x000fe20000000a00 */
[----:B------:R-:W-:Y:S01]  /*1230*/  LOP3.LUT R6, R6, 0x1, RZ, 0xc0, !PT ;  /* 0x0000000106067812 */ /* 0x000fe200078ec0ff */
[----:B------:R-:W-:Y:S01]  /*1240*/  UIADD3 UR4, UR7, 0x3f, URZ ;  /* 0x0000003f07047890 */ /* 0x000fe2000fffe03f */
[----:B------:R-:W-:Y:S01]  /*1250*/  SHF.R.U32.HI R0, RZ, 0x2, R63 ;  /* 0x00000002ff007819 */ /* 0x000fe2000001163f */
[----:B------:R-:W-:Y:S01]  /*1260*/  IMAD.U32 R3, RZ, RZ, UR6 ;  /* 0x00000006ff037e24 */ /* 0x000fe2000f8e00ff */
[----:B------:R-:W-:Y:S01]  /*1270*/  SHF.R.U32.HI R11, RZ, 0x1, R11 ;  /* 0x00000001ff0b7819 */ /* 0x000fe2000001160b */
[----:B------:R-:W-:Y:S01]  /*1280*/  USHF.R.S32.HI UR5, URZ, 0x1f, UR4 ;  /* 0x0000001f3f057899 */ /* 0x000fe20008011404 */
[----:B01----:R-:W0:Y:S01]  /*1290*/  LDC.64 R4, c[0x0][0x5c8] ;  /* 0x00017200ff047b82 */ /* 0x003e220000000a00 */
[----:B------:R-:W-:Y:S01]  /*12a0*/  LOP3.LUT R62, R63, 0x3, RZ, 0xc0, !PT ;  /* 0x000000033f3e7812 */ /* 0x000fe200078ec0ff */
[----:B------:R-:W-:Y:S01]  /*12b0*/  IMAD.SHL.U32 R7, R6, 0x40, RZ ;  /* 0x0000004006077824 */ /* 0x000fe200078e00ff */
[----:B------:R-:W-:Y:S01]  /*12c0*/  LOP3.LUT R0, R0, 0x7, RZ, 0xc0, !PT ;  /* 0x0000000700007812 */ /* 0x000fe200078ec0ff */
[----:B------:R-:W-:Y:S01]  /*12d0*/  ULEA.HI UR5, UR5, UR4, URZ, 0x6 ;  /* 0x0000000405057291 */ /* 0x000fe2000f8f303f */
[----:B------:R-:W-:Y:S01]  /*12e0*/  LOP3.LUT R11, R11, 0x30, RZ, 0xc0, !PT ;  /* 0x000000300b0b7812 */ /* 0x000fe200078ec0ff */
[----:B------:R-:W-:Y:S01]  /*12f0*/  IMAD R62, R62, -0x2, R3 ;  /* 0xfffffffe3e3e7824 */ /* 0x000fe200078e0203 */
[--C-:B------:R-:W-:Y:S01]  /*1300*/  LOP3.LUT R56, R7, 0x40, R0.reuse, 0xe2, !PT ;  /* 0x0000004007387812 */ /* 0x100fe200078ee200 */
[----:B------:R-:W1:Y:S01]  /*1310*/  LDC R65, c[0x0][0x600] ;  /* 0x00018000ff417b82 */ /* 0x000e620000000800 */
[----:B------:R-:W-:Y:S01]  /*1320*/  IADD3 R3, RZ, -R11, -R0 ;  /* 0x8000000bff037210 */ /* 0x000fe20007ffe800 */
[----:B------:R-:W-:Y:S01]  /*1330*/  IMAD.MOV.U32 R0, RZ, RZ, -0x1 ;  /* 0xffffffffff007424 */ /* 0x000fe200078e00ff */
[----:B------:R-:W-:Y:S01]  /*1340*/  USHF.R.S32.HI UR43, URZ, 0x6, UR5 ;  /* 0x000000063f2b7899 */ /* 0x000fe20008011405 */
[----:B------:R-:W-:Y:S01]  /*1350*/  IMAD.MOV.U32 R8, RZ, RZ, 0x1 ;  /* 0x00000001ff087424 */ /* 0x000fe200078e00ff */
[C---:B------:R-:W-:Y:S01]  /*1360*/  LOP3.LUT R64, R63.reuse, 0x80, RZ, 0xc0, !PT ;  /* 0x000000803f407812 */ /* 0x040fe200078ec0ff */
[----:B------:R-:W-:Y:S01]  /*1370*/  IMAD R3, R6, -0x40, R3 ;  /* 0xffffffc006037824 */ /* 0x000fe200078e0203 */
[----:B------:R-:W-:Y:S01]  /*1380*/  UISETP.LT.AND UP0, UPT, UR43, 0x1, UPT ;  /* 0x000000012b00788c */ /* 0x000fe2000bf01270 */
[----:B---3--:R-:W-:Y:S01]  /*1390*/  SHF.L.U32 R0, R0, R61, RZ ;  /* 0x0000003d00007219 */ /* 0x008fe200000006ff */
[----:B------:R-:W-:Y:S01]  /*13a0*/  ULDC UR4, c[0x0][0x284] ;  /* 0x0000a10000047ab9 */ /* 0x000fe20000000800 */
[----:B------:R-:W-:Y:S01]  /*13b0*/  LOP3.LUT R56, R56, R11, RZ, 0xfc, !PT ;  /* 0x0000000b38387212 */ /* 0x000fe200078efcff */
[----:B------:R-:W-:Y:S01]  /*13c0*/  USEL UR44, UR43, 0x1, UP0 ;  /* 0x000000012b2c7887 */ /* 0x000fe20008000000 */
[----:B------:R-:W-:Y:S01]  /*13d0*/  SHF.L.U32 R61, R8, R61, RZ ;  /* 0x0000003d083d7219 */ /* 0x000fe200000006ff */
[----:B------:R-:W-:Y:S01]  /*13e0*/  IMAD.SHL.U32 R63, R63, 0x2, RZ ;  /* 0x000000023f3f7824 */ /* 0x000fe200078e00ff */
[----:B------:R-:W-:Y:S01]  /*13f0*/  LOP3.LUT R68, R18, 0x1, RZ, 0xfc, !PT ;  /* 0x0000000112447812 */ /* 0x000fe200078efcff */
[----:B------:R-:W-:Y:S01]  /*1400*/  VIADD R67, R3, UR4 ;  /* 0x0000000403437c36 */ /* 0x000fe20008000000 */
[C---:B0-----:R-:W-:Y:S01]  /*1410*/  SHF.L.U64.HI R60, R4.reuse, 0x3, R5 ;  /* 0x00000003043c7819 */ /* 0x041fe20000010205 */
[----:B--2---:R-:W-:Y:S01]  /*1420*/  IMAD.SHL.U32 R59, R4, 0x8, RZ ;  /* 0x00000008043b7824 */ /* 0x004fe200078e00ff */
[----:B------:R-:W-:Y:S01]  /*1430*/  SHF.R.U32.HI R64, RZ, 0x7, R64 ;  /* 0x00000007ff407819 */ /* 0x000fe20000011640 */
[----:B------:R-:W-:Y:S01]  /*1440*/  IMAD.MOV.U32 R57, RZ, RZ, RZ ;  /* 0x000000ffff397224 */ /* 0x000fe200078e00ff */
[----:B------:R-:W-:Y:S01]  /*1450*/  LOP3.LUT R66, RZ, R0, RZ, 0x33, !PT ;  /* 0x00000000ff427212 */ /* 0x000fe200078e33ff */
[----:B------:R-:W-:Y:S01]  /*1460*/  UIADD3 UR44, UR43, -UR44, URZ ;  /* 0x8000002c2b2c7290 */ /* 0x000fe2000fffe03f */
[----:B------:R-:W-:Y:S01]  /*1470*/  UMOV UR40, URZ ;  /* 0x0000003f00287c82 */ /* 0x000fe20008000000 */
[----:B-1----:R-:W-:Y:S01]  /*1480*/  VIADD R65, R65, 0xffffffff ;  /* 0xffffffff41417836 */ /* 0x002fe20000000000 */
[----:B------:R-:W-:-:S09]  /*1490*/  UMOV UR42, URZ ;  /* 0x0000003f002a7c82 */ /* 0x000fd20008000000 */
.L_x_98:
[----:B0-----:R-:W0:Y:S01]  /*14a0*/  SHFL.IDX PT, R0, R64, RZ, 0x1f ;  /* 0x00001fff40007589 */ /* 0x001e2200000e0000 */
[----:B-1----:R-:W1:Y:S01]  /*14b0*/  S2UR UR7, SR_CgaCtaId ;  /* 0x00000000000779c3 */ /* 0x002e620000008800 */
[----:B------:R-:W-:Y:S01]  /*14c0*/  UMOV UR6, 0x400 ;  /* 0x0000040000067882 */ /* 0x000fe20000000000 */
[----:B0-----:R-:W-:Y:S01]  /*14d0*/  R2UR UR4, R0 ;  /* 0x00000000000472ca */ /* 0x001fe200000e0000 */
[----:B-1----:R-:W-:-:S12]  /*14e0*/  ULEA UR6, UR7, UR6, 0x18 ;  /* 0x0000000607067291 */ /* 0x002fd8000f8ec03f */
[----:B------:R-:W-:-:S04]  /*14f0*/  ULEA.HI UR5, UR4, UR4, URZ, 0x1 ;  /* 0x0000000404057291 */ /* 0x000fc8000f8f083f */
[----:B------:R-:W-:-:S04]  /*1500*/  ULOP3.LUT UR5, UR5, 0x7fffe, URZ, 0xc0, !UPT ;  /* 0x0007fffe05057892 */ /* 0x000fc8000f8ec03f */
[----:B------:R-:W-:-:S03]  /*1510*/  UIADD3 UR5, UR4, -UR5, URZ ;  /* 0x8000000504057290 */ /* 0x000fc6000fffe03f */
[----:B------:R-:W-:Y:S01]  /*1520*/  ULDC UR4, c[0x0][0x28c] ;  /* 0x0000a30000047ab9 */ /* 0x000fe20000000800 */
[----:B------:R-:W-:Y:S01]  /*1530*/  ULEA UR5, UR5, UR6, 0xd ;  /* 0x0000000605057291 */ /* 0x000fe2000f8e683f */
[----:B------:R-:W-:-:S03]  /*1540*/  ISETP.LT.AND P0, PT, RZ, UR4, PT ;  /* 0x00000004ff007c0c */ /* 0x000fc6000bf01270 */
[----:B------:R-:W-:-:S04]  /*1550*/  UIADD3 UR5, UR5, 0x100, URZ ;  /* 0x0000010005057890 */ /* 0x000fc8000fffe03f */
[----:B------:R-:W-:-:S04]  /*1560*/  USHF.R.U32.HI UR5, URZ, 0x4, UR5 ;  /* 0x000000043f057899 */ /* 0x000fc80008011605 */
[----:B------:R-:W-:-:S04]  /*1570*/  ULOP3.LUT UR5, UR5, 0x3fff, URZ, 0xc0, !UPT ;  /* 0x00003fff05057892 */ /* 0x000fc8000f8ec03f */
[----:B------:R-:W-:Y:S01]  /*1580*/  ULOP3.LUT UR45, UR5, 0x10000, URZ, 0xfc, !UPT ;  /* 0x00010000052d7892 */ /* 0x000fe2000f8efc3f */
[----:B---345:R-:W-:Y:S11]  /*1590*/  @P0 BRA `(.L_x_17) ;  /* 0x0000000000400947 */ /* 0x038ff60003800000 */
[----:B------:R-:W-:Y:S01]  /*15a0*/  MOV R0, 0x0 ;  /* 0x0000000000007802 */ /* 0x000fe20000000f00 */
[----:B------:R-:W-:Y:S01]  /*15b0*/  ULDC.64 UR4, c[0x4][0x68] ;  /* 0x01001a0000047ab9 */ /* 0x000fe20000000a00 */
[----:B------:R-:W-:Y:S01]  /*15c0*/  ULDC.64 UR6, c[0x4][0x8] ;  /* 0x0100020000067ab9 */ /* 0x000fe20000000a00 */
[----:B------:R-:W-:Y:S01]  /*15d0*/  IMAD.U32 R4, RZ, RZ, UR4 ;  /* 0x00000004ff047e24 */ /* 0x000fe2000f8e00ff */
[----:B------:R0:W1:Y:S01]  /*15e0*/  LDC.64 R14, c[0x4][R0] ;  /* 0x01000000000e7b82 */ /* 0x0000620000000a00 */
[----:B------:R-:W-:Y:S01]  /*15f0*/  IMAD.U32 R5, RZ, RZ, UR5 ;  /* 0x00000005ff057e24 */ /* 0x000fe2000f8e00ff */
[----:B------:R-:W-:Y:S01]  /*1600*/  ULDC.64 UR4, c[0x4][0x70] ;  /* 0x01001c0000047ab9 */ /* 0x000fe20000000a00 */
[----:B------:R-:W-:Y:S02]  /*1610*/  IMAD.U32 R10, RZ, RZ, UR6 ;  /* 0x00000006ff0a7e24 */ /* 0x000fe4000f8e00ff */
[----:B------:R-:W-:Y:S02]  /*1620*/  IMAD.U32 R6, RZ, RZ, UR4 ;  /* 0x00000004ff067e24 */ /* 0x000fe4000f8e00ff */
[----:B------:R-:W-:-:S02]  /*1630*/  IMAD.U32 R7, RZ, RZ, UR5 ;  /* 0x00000005ff077e24 */ /* 0x000fc4000f8e00ff */
[----:B------:R-:W-:Y:S02]  /*1640*/  IMAD.U32 R11, RZ, RZ, UR7 ;  /* 0x00000007ff0b7e24 */ /* 0x000fe4000f8e00ff */
[----:B------:R-:W-:Y:S02]  /*1650*/  IMAD.MOV.U32 R8, RZ, RZ, 0x1e1 ;  /* 0x000001e1ff087424 */ /* 0x000fe400078e00ff */
[----:B------:R-:W-:Y:S02]  /*1660*/  IMAD.MOV.U32 R12, RZ, RZ, 0x1 ;  /* 0x00000001ff0c7424 */ /* 0x000fe400078e00ff */
[----:B0-----:R-:W-:-:S07]  /*1670*/  IMAD.MOV.U32 R13, RZ, RZ, RZ ;  /* 0x000000ffff0d7224 */ /* 0x001fce00078e00ff */
[----:B------:R-:W-:-:S07]  /*1680*/  LEPC R20, `(.L_x_17) ;  /* 0x000000001014794e */ /* 0x000fce0000000000 */
[----:B-1---5:R-:W-:Y:S05]  /*1690*/  CALL.ABS.NOINC R14 ;  /* 0x000000000e007343 */ /* 0x022fea0003c00000 */
.L_x_17:
[----:B------:R-:W-:-:S13]  /*16a0*/  ISETP.NE.AND P0, PT, R68, 0x3, PT ;  /* 0x000000034400780c */ /* 0x000fda0003f05270 */
[----:B------:R-:W-:Y:S05]  /*16b0*/  @!P0 BRA `(.L_x_18) ;  /* 0x0000000000048947 */ /* 0x000fea0003800000 */
[----:B------:R-:W-:Y:S01]  /*16c0*/  BPT.TRAP 0x1 ;  /* 0x000000040000795c */ /* 0x000fe20000300000 */
.L_x_18:
[----:B------:R-:W0:Y:S01]  /*16d0*/  S2UR UR5, SR_CgaCtaId ;  /* 0x00000000000579c3 */ /* 0x000e220000008800 */
[----:B------:R-:W-:Y:S01]  /*16e0*/  UMOV UR4, 0x400 ;  /* 0x0000040000047882 */ /* 0x000fe20000000000 */
[----:B------:R-:W-:Y:S02]  /*16f0*/  IMAD.U32 R0, RZ, RZ, UR40 ;  /* 0x00000028ff007e24 */ /* 0x000fe4000f8e00ff */
[----:B------:R-:W-:-:S03]  /*1700*/  IMAD.U32 R3, RZ, RZ, UR42 ;  /* 0x0000002aff037e24 */ /* 0x000fc6000f8e00ff */
[----:B------:R-:W-:Y:S01]  /*1710*/  SHF.L.U32 R0, R0, 0x1f, RZ ;  /* 0x0000001f00007819 */ /* 0x000fe200000006ff */
[----:B0-----:R-:W-:-:S06]  /*1720*/  ULEA UR4, UR5, UR4, 0x18 ;  /* 0x0000000405047291 */ /* 0x001fcc000f8ec03f */
[----:B------:R-:W-:-:S04]  /*1730*/  IMAD.U32 R6, RZ, RZ, UR4 ;  /* 0x00000004ff067e24 */ /* 0x000fc8000f8e00ff */
[----:B------:R-:W-:-:S04]  /*1740*/  IMAD R3, R3, 0x8, R6 ;  /* 0x0000000803037824 */ /* 0x000fc800078e0206 */
[----:B------:R0:W1:Y:S01]  /*1750*/  SYNCS.PHASECHK.TRANS64.TRYWAIT P1, [R3+URZ], R0 ;  /* 0x00000000030075a7 */ /* 0x000062000802017f */
[----:B------:R-:W-:Y:S05]  /*1760*/  @!P0 BRA `(.L_x_19) ;  /* 0x0000000000048947 */ /* 0x000fea0003800000 */
[----:B------:R-:W-:Y:S01]  /*1770*/  BPT.TRAP 0x1 ;  /* 0x000000040000795c */ /* 0x000fe20000300000 */
.L_x_19:
[----:B------:R-:W-:-:S05]  /*1780*/  IMAD.U32 R4, RZ, RZ, UR44 ;  /* 0x0000002cff047e24 */ /* 0x000fca000f8e00ff */
[----:B------:R-:W-:Y:S01]  /*1790*/  ISETP.GE.AND P2, PT, R4, 0x1, PT ;  /* 0x000000010400780c */ /* 0x000fe20003f46270 */
[----:B-1----:R-:W-:-:S12]  /*17a0*/  @P1 BRA `(.L_x_20) ;  /* 0x0000000000081947 */ /* 0x002fd80003800000 */
[----:B------:R-:W1:Y:S02]  /*17b0*/  SYNCS.PHASECHK.TRANS64.TRYWAIT P1, [R3+URZ], R0 ;  /* 0x00000000030075a7 */ /* 0x000e64000802017f */
[----:B-1----:R-:W-:Y:S05]  /*17c0*/  @!P1 BRA `(.L_x_21) ;  /* 0x0000004c00309947 */ /* 0x002fea0003800000 */
.L_x_20:
[----:B------:R-:W-:Y:S05]  /*17d0*/  WARPSYNC.ALL ;  /* 0x0000000000007948 */ /* 0x000fea0003800000 */
[----:B------:R-:W-:Y:S01]  /*17e0*/  R2UR UR4, R6 ;  /* 0x00000000060472ca */ /* 0x000fe200000e0000 */
[----:B------:R-:W-:Y:S01]  /*17f0*/  ULEA UR5, UR42, UR45, 0xb ;  /* 0x0000002d2a057291 */ /* 0x000fe2000f8e583f */
[----:B------:R-:W-:Y:S01]  /*1800*/  WARPGROUP.ARRIVE ;  /* 0x00000000000079c5 */ /* 0x000fe20000000000 */
[----:B------:R-:W-:Y:S01]  /*1810*/  UMOV UR9, 0x40000040 ;  /* 0x4000004000097882 */ /* 0x000fe20000000000 */
[----:B------:R-:W-:-:S04]  /*1820*/  UMOV UR11, 0x40000040 ;  /* 0x40000040000b7882 */ /* 0x000fc80000000000 */
[----:B------:R-:W-:-:S05]  /*1830*/  UMOV UR8, UR5 ;  /* 0x0000000500087c82 */ /* 0x000fca0008000000 */
[----:B------:R-:W-:-:S04]  /*1840*/  UIADD3 UR4, UR4, 0x20100, URZ ;  /* 0x0002010004047890 */ /* 0x000fc8000fffe03f */
[----:B------:R-:W-:-:S04]  /*1850*/  USHF.R.U32.HI UR4, URZ, 0x4, UR4 ;  /* 0x000000043f047899 */ /* 0x000fc80008011604 */
[----:B------:R-:W-:-:S04]  /*1860*/  ULOP3.LUT UR4, UR4, 0x3fff, URZ, 0xc0, !UPT ;  /* 0x00003fff04047892 */ /* 0x000fc8000f8ec03f */
[----:B------:R-:W-:-:S04]  /*1870*/  ULOP3.LUT UR4, UR4, 0x10000, URZ, 0xfc, !UPT ;  /* 0x0001000004047892 */ /* 0x000fc8000f8efc3f */
[----:B------:R-:W-:-:S07]  /*1880*/  ULEA UR6, UR42, UR4, 0xa ;  /* 0x000000042a067291 */ /* 0x000fce000f8e503f */
[----:B------:R-:W-:Y:S02]  /*1890*/  UMOV UR10, UR6 ;  /* 0x00000006000a7c82 */ /* 0x000fe40008000000 */
[----:B------:R-:W-:Y:S01]  /*18a0*/  HGMMA.64x64x8.F32.TF32 R24, gdesc[UR8], RZ, !UPT, gsb0 ;  /* 0x04e00000081879f0 */ /* 0x000fe2000c0028ff */
[----:B------:R-:W-:Y:S02]  /*18b0*/  UIADD3 UR8, UR5, 0x2, URZ ;  /* 0x0000000205087890 */ /* 0x000fe4000fffe03f */
[----:B------:R-:W-:Y:S01]  /*18c0*/  UIADD3 UR10, UR6, 0x2, URZ ;  /* 0x00000002060a7890 */ /* 0x000fe2000fffe03f */
[----:B------:R-:W-:Y:S01]  /*18d0*/  UMOV UR9, 0x40000040 ;  /* 0x4000004000097882 */ /* 0x000fe20000000000 */
[----:B------:R-:W-:Y:S01]  /*18e0*/  UMOV UR11, 0x40000040 ;  /* 0x40000040000b7882 */ /* 0x000fe20000000000 */
[----:B------:R-:W-:Y:S02]  /*18f0*/  WARPGROUP.DEPBAR.LE gsb0, 0x0 ;  /* 0x00008000000079c5 */ /* 0x000fe40000010000 */
[----:B------:R-:W-:-:S06]  /*1900*/  WARPGROUP.ARRIVE ;  /* 0x00000000000079c5 */ /* 0x000fcc0000000000 */
[----:B------:R-:W-:Y:S01]  /*1910*/  HGMMA.64x64x8.F32.TF32 R24, gdesc[UR8], R24, gsb0 ;  /* 0x04e00000081879f0 */ /* 0x000fe20008002818 */
        /* <DEDUP_REMOVED lines=41> */
[----:B------:R-:W-:Y:S03]  /*1bb0*/  HGMMA.64x64x8.F32.TF32 R24, gdesc[UR8], R24, gsb0 ;  /* 0x04e00000081879f0 */ /* 0x000fe60008002818 */
[----:B------:R-:W-:Y:S02]  /*1bc0*/  WARPGROUP.DEPBAR.LE gsb0, 0x0 ;  /* 0x00008000000079c5 */ /* 0x000fe40000010000 */
[----:B------:R-:W-:Y:S05]  /*1bd0*/  @!P2 BRA `(.L_x_22) ;  /* 0x000000040098a947 */ /* 0x000fea0003800000 */
[----:B------:R-:W-:Y:S01]  /*1be0*/  UIADD3 UR5, UR42, 0x1, URZ ;  /* 0x000000012a057890 */ /* 0x000fe2000fffe03f */
[----:B01----:R-:W-:Y:S02]  /*1bf0*/  IMAD.U32 R0, RZ, RZ, UR44 ;  /* 0x0000002cff007e24 */ /* 0x003fe4000f8e00ff */
[----:B------:R-:W-:Y:S01]  /*1c00*/  IMAD.U32 R3, RZ, RZ, UR42 ;  /* 0x0000002aff037e24 */ /* 0x000fe2000f8e00ff */
[----:B------:R-:W-:-:S04]  /*1c10*/  UISETP.NE.AND UP0, UPT, UR5, 0x4, UPT ;  /* 0x000000040500788c */ /* 0x000fc8000bf05270 */
[----:B------:R-:W-:Y:S02]  /*1c20*/  USEL UR6, URZ, 0x1, UP0 ;  /* 0x000000013f067887 */ /* 0x000fe40008000000 */
[----:B------:R-:W-:Y:S02]  /*1c30*/  USEL UR5, UR5, URZ, UP0 ;  /* 0x0000003f05057287 */ /* 0x000fe40008000000 */
[----:B------:R-:W-:-:S06]  /*1c40*/  ULOP3.LUT UR6, UR40, UR6, URZ, 0x3c, !UPT ;  /* 0x0000000628067292 */ /* 0x000fcc000f8e3c3f */
[----:B------:R-:W-:-:S07]  /*1c50*/  IMAD.U32 R7, RZ, RZ, UR6 ;  /* 0x00000006ff077e24 */ /* 0x000fce000f8e00ff */
.L_x_29:
[----:B------:R-:W-:Y:S05]  /*1c60*/  @!P0 BRA `(.L_x_23) ;  /* 0x0000000000048947 */ /* 0x000fea0003800000 */
[----:B------:R-:W-:Y:S01]  /*1c70*/  BPT.TRAP 0x1 ;  /* 0x000000040000795c */ /* 0x000fe20000300000 */
.L_x_23:
[----:B------:R-:W0:Y:S01]  /*1c80*/  S2UR UR7, SR_CgaCtaId ;  /* 0x00000000000779c3 */ /* 0x000e220000008800 */
[----:B------:R-:W-:Y:S01]  /*1c90*/  UMOV UR6, 0x400 ;  /* 0x0000040000067882 */ /* 0x000fe20000000000 */
[----:B------:R-:W-:Y:S01]  /*1ca0*/  IMAD.U32 R5, RZ, RZ, UR5 ;  /* 0x00000005ff057e24 */ /* 0x000fe2000f8e00ff */
[----:B------:R-:W-:Y:S01]  /*1cb0*/  SHF.L.U32 R4, R7, 0x1f, RZ ;  /* 0x0000001f07047819 */ /* 0x000fe200000006ff */
[----:B0-----:R-:W-:-:S06]  /*1cc0*/  ULEA UR6, UR7, UR6, 0x18 ;  /* 0x0000000607067291 */ /* 0x001fcc000f8ec03f */
[----:B------:R-:W-:-:S04]  /*1cd0*/  IMAD.U32 R6, RZ, RZ, UR6 ;  /* 0x00000006ff067e24 */ /* 0x000fc8000f8e00ff */
[----:B------:R-:W-:-:S04]  /*1ce0*/  IMAD R5, R5, 0x8, R6 ;  /* 0x0000000805057824 */ /* 0x000fc800078e0206 */
[----:B------:R0:W1:Y:S01]  /*1cf0*/  SYNCS.PHASECHK.TRANS64.TRYWAIT P1, [R5+URZ], R4 ;  /* 0x00000004050075a7 */ /* 0x000062000802017f */
[----:B------:R-:W-:Y:S05]  /*1d00*/  @!P0 BRA `(.L_x_24) ;  /* 0x0000000000048947 */ /* 0x000fea0003800000 */
[----:B------:R-:W-:Y:S01]  /*1d10*/  BPT.TRAP 0x1 ;  /* 0x000000040000795c */ /* 0x000fe20000300000 */
.L_x_24:
[----:B-1----:R-:W-:Y:S05]  /*1d20*/  @P1 BRA `(.L_x_25) ;  /* 0x0000000000081947 */ /* 0x002fea0003800000 */
[----:B------:R-:W1:Y:S02]  /*1d30*/  SYNCS.PHASECHK.TRANS64.TRYWAIT P1, [R5+URZ], R4 ;  /* 0x00000004050075a7 */ /* 0x000e64000802017f */
[----:B-1----:R-:W-:Y:S05]  /*1d40*/  @!P1 BRA `(.L_x_26) ;  /* 0x0000004400e49947 */ /* 0x002fea0003800000 */
.L_x_25:
[----:B------:R-:W-:Y:S01]  /*1d50*/  ULEA UR6, UR5, UR45, 0xb ;  /* 0x0000002d05067291 */ /* 0x000fe2000f8e583f */
[----:B------:R-:W-:Y:S01]  /*1d60*/  WARPGROUP.ARRIVE ;  /* 0x00000000000079c5 */ /* 0x000fe20000000000 */
[----:B------:R-:W-:Y:S01]  /*1d70*/  ULEA UR7, UR5, UR4, 0xa ;  /* 0x0000000405077291 */ /* 0x000fe2000f8e503f */
[----:B------:R-:W-:Y:S01]  /*1d80*/  UMOV UR9, 0x40000040 ;  /* 0x4000004000097882 */ /* 0x000fe20000000000 */
[----:B------:R-:W-:-:S03]  /*1d90*/  UMOV UR11, 0x40000040 ;  /* 0x40000040000b7882 */ /* 0x000fc60000000000 */
[----:B------:R-:W-:Y:S02]  /*1da0*/  UMOV UR8, UR6 ;  /* 0x0000000600087c82 */ /* 0x000fe40008000000 */
[----:B------:R-:W-:Y:S02]  /*1db0*/  UMOV UR10, UR7 ;  /* 0x00000007000a7c82 */ /* 0x000fe40008000000 */
[----:B------:R-:W-:Y:S01]  /*1dc0*/  HGMMA.64x64x8.F32.TF32 R24, gdesc[UR8], R24, gsb0 ;  /* 0x04e00000081879f0 */ /* 0x000fe20008002818 */
[----:B------:R-:W-:Y:S02]  /*1dd0*/  UIADD3 UR8, UR6, 0x2, URZ ;  /* 0x0000000206087890 */ /* 0x000fe4000fffe03f */
[----:B------:R-:W-:Y:S01]  /*1de0*/  UIADD3 UR10, UR7, 0x2, URZ ;  /* 0x00000002070a7890 */ /* 0x000fe2000fffe03f */
[----:B------:R-:W-:Y:S01]  /*1df0*/  UMOV UR9, 0x40000040 ;  /* 0x4000004000097882 */ /* 0x000fe20000000000 */
[----:B------:R-:W-:Y:S01]  /*1e00*/  UMOV UR11, 0x40000040 ;  /* 0x40000040000b7882 */ /* 0x000fe20000000000 */
[----:B------:R-:W-:-:S02]  /*1e10*/  WARPGROUP.DEPBAR.LE gsb0, 0x0 ;  /* 0x00008000000079c5 */ /* 0x000fc40000010000 */
        /* <DEDUP_REMOVED lines=46> */
[----:B------:R-:W-:Y:S01]  /*2100*/  BPT.TRAP 0x1 ;  /* 0x000000040000795c */ /* 0x000fe20000300000 */
.L_x_27:
[----:B------:R-:W-:-:S13]  /*2110*/  ISETP.NE.AND P1, PT, R22, RZ, PT ;  /* 0x000000ff1600720c */ /* 0x000fda0003f25270 */
[----:B01----:R-:W-:-:S04]  /*2120*/  @P1 IMAD R4, R3, 0x8, R6 ;  /* 0x0000000803041824 */ /* 0x003fc800078e0206 */
[----:B------:R-:W-:-:S05]  /*2130*/  @P1 VIADD R4, R4, 0x20 ;  /* 0x0000002004041836 */ /* 0x000fca0000000000 */
[----:B------:R-:W-:-:S04]  /*2140*/  @P1 PRMT R4, R19, 0x654, R4 ;  /* 0x0000065413041816 */ /* 0x000fc80000000004 */
[----:B------:R0:W-:Y:S01]  /*2150*/  @P1 SYNCS.ARRIVE.TRANS64.RED.A1T0 RZ, [R4+URZ], RZ ;  /* 0x000000ff04ff19a7 */ /* 0x0001e2000810043f */
[----:B------:R-:W-:-:S13]  /*2160*/  ISETP.GT.U32.AND P1, PT, R18, 0x1, PT ;  /* 0x000000011200780c */ /* 0x000fda0003f24070 */
[----:B0-----:R-:W-:Y:S05]  /*2170*/  @P1 BRA `(.L_x_28) ;  /* 0x0000000000041947 */ /* 0x001fea0003800000 */
[----:B------:R-:W-:Y:S01]  /*2180*/  BPT.TRAP 0x1 ;  /* 0x000000040000795c */ /* 0x000fe20000300000 */
.L_x_28:
[----:B------:R-:W-:Y:S01]  /*2190*/  UIADD3 UR5, UR5, 0x1, URZ ;  /* 0x0000000105057890 */ /* 0x000fe2000fffe03f */
[C---:B------:R-:W-:Y:S01]  /*21a0*/  ISETP.GT.AND P2, PT, R0.reuse, 0x1, PT ;  /* 0x000000010000780c */ /* 0x040fe20003f44270 */
[----:B------:R-:W-:Y:S02]  /*21b0*/  VIADD R3, R3, 0x1 ;  /* 0x0000000103037836 */ /* 0x000fe40000000000 */
[----:B------:R-:W-:Y:S01]  /*21c0*/  UISETP.NE.AND UP0, UPT, UR5, 0x4, UPT ;  /* 0x000000040500788c */ /* 0x000fe2000bf05270 */
[----:B------:R-:W-:Y:S02]  /*21d0*/  VIADD R0, R0, 0xffffffff ;  /* 0xffffffff00007836 */ /* 0x000fe40000000000 */
[C---:B------:R-:W-:Y:S01]  /*21e0*/  ISETP.NE.AND P1, PT, R3.reuse, 0x4, PT ;  /* 0x000000040300780c */ /* 0x040fe20003f25270 */
[----:B------:R-:W-:Y:S02]  /*21f0*/  USEL UR6, URZ, 0x1, UP0 ;  /* 0x000000013f067887 */ /* 0x000fe40008000000 */
[----:B------:R-:W-:Y:S01]  /*2200*/  USEL UR5, UR5, URZ, UP0 ;  /* 0x0000003f05057287 */ /* 0x000fe20008000000 */
[----:B------:R-:W-:-:S03]  /*2210*/  SEL R3, R3, RZ, P1 ;  /* 0x000000ff03037207 */ /* 0x000fc60000800000 */
[----:B------:R-:W-:Y:S01]  /*2220*/  LOP3.LUT R7, R7, UR6, RZ, 0x3c, !PT ;  /* 0x0000000607077c12 */ /* 0x000fe2000f8e3cff */
[----:B------:R-:W-:Y:S07]  /*2230*/  @P2 BRA `(.L_x_29) ;  /* 0xfffffff800882947 */ /* 0x000fee000383ffff */
.L_x_22:
[----:B01----:R-:W0:Y:S02]  /*2240*/  LDC R0, c[0x0][0x28c] ;  /* 0x0000a300ff007b82 */ /* 0x003e240000000800 */
[----:B0-----:R-:W-:-:S13]  /*2250*/  ISETP.GE.AND P1, PT, R0, 0x1, PT ;  /* 0x000000010000780c */ /* 0x001fda0003f26270 */
[----:B------:R-:W-:Y:S05]  /*2260*/  @!P1 BRA `(.L_x_30) ;  /* 0x0000000000389947 */ /* 0x000fea0003800000 */
[----:B------:R-:W-:Y:S05]  /*2270*/  @!P0 BRA `(.L_x_31) ;  /* 0x0000000000048947 */ /* 0x000fea0003800000 */
[----:B------:R-:W-:Y:S01]  /*2280*/  BPT.TRAP 0x1 ;  /* 0x000000040000795c */ /* 0x000fe20000300000 */
.L_x_31:
[----:B------:R-:W-:-:S13]  /*2290*/  ISETP.NE.AND P0, PT, R22, RZ, PT ;  /* 0x000000ff1600720c */ /* 0x000fda0003f05270 */
[----:B------:R-:W-:-:S05]  /*22a0*/  VOTEU.ANY UP0, P0 ;  /* 0x00000000003f7886 */ /* 0x000fca0000000100 */
[----:B------:R-:W-:-:S06]  /*22b0*/  @UP0 UIADD3 UR4, UR44, UR42, URZ ;  /* 0x0000002a2c040290 */ /* 0x000fcc000fffe03f */
[----:B------:R-:W-:-:S04]  /*22c0*/  IMAD.U32 R0, RZ, RZ, UR4 ;  /* 0x00000004ff007e24 */ /* 0x000fc8000f8e00ff */
[----:B------:R-:W-:-:S05]  /*22d0*/  @P0 IMAD.SHL.U32 R0, R0, 0x8, RZ ;  /* 0x0000000800000824 */ /* 0x000fca00078e00ff */
[----:B------:R-:W-:-:S04]  /*22e0*/  @P0 LOP3.LUT R0, R0, 0x18, RZ, 0xc0, !PT ;  /* 0x0000001800000812 */ /* 0x000fc800078ec0ff */
[----:B------:R-:W-:-:S04]  /*22f0*/  @P0 IADD3 R0, R6, 0x20, R0 ;  /* 0x0000002006000810 */ /* 0x000fc80007ffe000 */
[----:B------:R-:W-:-:S04]  /*2300*/  @P0 PRMT R0, R19, 0x654, R0 ;  /* 0x0000065413000816 */ /* 0x000fc80000000000 */
[----:B------:R0:W-:Y:S01]  /*2310*/  @P0 SYNCS.ARRIVE.TRANS64.RED.A1T0 RZ, [R0+URZ], RZ ;  /* 0x000000ff00ff09a7 */ /* 0x0001e2000810043f */
[----:B------:R-:W-:-:S13]  /*2320*/  ISETP.GT.U32.AND P0, PT, R18, 0x1, PT ;  /* 0x000000011200780c */ /* 0x000fda0003f04070 */
[----:B0-----:R-:W-:Y:S05]  /*2330*/  @P0 BRA `(.L_x_30) ;  /* 0x0000000000040947 */ /* 0x001fea0003800000 */
[----:B------:R-:W-:Y:S01]  /*2340*/  BPT.TRAP 0x1 ;  /* 0x000000040000795c */ /* 0x000fe20000300000 */
.L_x_30:
[----:B------:R-:W-:Y:S01]  /*2350*/  IMAD.SHL.U32 R6, R70, 0x40, RZ ;  /* 0x0000004046067824 */ /* 0x000fe200078e00ff */
[----:B------:R-:W-:Y:S01]  /*2360*/  ULDC UR6, c[0x0][0x288] ;  /* 0x0000a20000067ab9 */ /* 0x000fe20000000800 */
[----:B------:R-:W-:Y:S01]  /*2370*/  SHF.R.S32.HI R9, RZ, 0x1f, R69 ;  /* 0x0000001fff097819 */ /* 0x000fe20000011445 */
[C---:B------:R-:W-:Y:S01]  /*2380*/  IMAD.SHL.U32 R8, R71.reuse, 0x80, RZ ;  /* 0x0000008047087824 */ /* 0x040fe200078e00ff */
[----:B------:R-:W-:Y:S01]  /*2390*/  ULDC.64 UR4, c[0x0][0x5d0] ;  /* 0x0001740000047ab9 */ /* 0x000fe20000000a00 */
[C---:B------:R-:W-:Y:S01]  /*23a0*/  LOP3.LUT R10, R6.reuse, 0x6, R63, 0xf8, !PT ;  /* 0x00000006060a7812 */ /* 0x040fe200078ef83f */
[----:B------:R-:W-:Y:S01]  /*23b0*/  IMAD.WIDE R70, R71, 0x80, R56 ;  /* 0x0000008047467825 */ /* 0x000fe200078e0238 */
[----:B------:R-:W-:Y:S01]  /*23c0*/  ISETP.GE.AND P0, PT, R6, UR6, PT ;  /* 0x0000000606007c0c */ /* 0x000fe2000bf06270 */
[----:B------:R-:W-:Y:S01]  /*23d0*/  ULDC UR6, c[0x0][0x284] ;  /* 0x0000a10000067ab9 */ /* 0x000fe20000000800 */
[----:B------:R-:W-:Y:S01]  /*23e0*/  SHF.R.S32.HI R11, RZ, 0x1f, R10 ;  /* 0x0000001fff0b7819 */ /* 0x000fe2000001140a */
[----:B------:R-:W-:Y:S01]  /*23f0*/  IMAD R0, R9, UR4, RZ ;  /* 0x0000000409007c24 */ /* 0x000fe2000f8e02ff */
[----:B------:R-:W-:-:S03]  /*2400*/  ISETP.GE.OR P0, PT, R8, UR6, P0 ;  /* 0x0000000608007c0c */ /* 0x000fc60008706670 */
[C---:B------:R-:W-:Y:S02]  /*2410*/  IMAD R3, R69.reuse, UR5, R0 ;  /* 0x0000000545037c24 */ /* 0x040fe4000f8e0200 */
[----:B------:R-:W-:Y:S01]  /*2420*/  IMAD.WIDE.U32 R4, R69, UR4, R10 ;  /* 0x0000000445047c25 */ /* 0x000fe2000f8e000a */
[----:B------:R-:W-:-:S03]  /*2430*/  ULDC.64 UR4, c[0x0][0x5c8] ;  /* 0x0001720000047ab9 */ /* 0x000fc60000000a00 */
[----:B------:R-:W-:Y:S02]  /*2440*/  IMAD R7, R71, UR4, RZ ;  /* 0x0000000447077c24 */ /* 0x000fe4000f8e02ff */
[----:B------:R-:W-:Y:S02]  /*2450*/  IMAD.IADD R5, R5, 0x1, R3 ;  /* 0x0000000105057824 */ /* 0x000fe400078e0203 */
[C---:B------:R-:W-:Y:S02]  /*2460*/  IMAD R7, R70.reuse, UR5, R7 ;  /* 0x0000000546077c24 */ /* 0x040fe4000f8e0207 */
[----:B------:R-:W-:-:S04]  /*2470*/  IMAD.WIDE.U32 R72, R70, UR4, R4 ;  /* 0x0000000446487c25 */ /* 0x000fc8000f8e0004 */
[----:B------:R-:W-:Y:S01]  /*2480*/  IMAD.MOV.U32 R0, RZ, RZ, -0x1 ;  /* 0xffffffffff007424 */ /* 0x000fe200078e00ff */
[----:B------:R-:W-:Y:S06]  /*2490*/  @P0 BRA `(.L_x_32) ;  /* 0x0000002000780947 */ /* 0x000fec0003800000 */
[----:B-----5:R-:W-:Y:S01]  /*24a0*/  FSETP.NEU.AND P1, PT, R58, RZ, PT ;  /* 0x000000ff3a00720b */ /* 0x020fe20003f2d000 */
[----:B------:R-:W-:Y:S01]  /*24b0*/  IMAD.IADD R6, R62, 0x1, -R6 ;  /* 0x000000013e067824 */ /* 0x000fe200078e0a06 */
[----:B------:R-:W-:Y:S01]  /*24c0*/  BSSY B0, `(.L_x_32) ;  /* 0x000021b000007945 */ /* 0x000fe20003800000 */
[----:B------:R-:W-:Y:S02]  /*24d0*/  IMAD.IADD R3, R67, 0x1, -R8 ;  /* 0x0000000143037824 */ /* 0x000fe400078e0a08 */
[----:B------:R-:W-:Y:S01]  /*24e0*/  IMAD.IADD R83, R73, 0x1, R7 ;  /* 0x0000000149537824 */ /* 0x000fe200078e0207 */
[----:B------:R-:W-:-:S04]  /*24f0*/  ISETP.GT.AND P0, PT, R6, RZ, PT ;  /* 0x000000ff0600720c */ /* 0x000fc80003f04270 */
[----:B------:R-:W-:-:S03]  /*2500*/  ISETP.GT.AND P2, PT, R3, RZ, P0 ;  /* 0x000000ff0300720c */ /* 0x000fc60000744270 */
[----:B------:R-:W-:Y:S10]  /*2510*/  @!P1 BRA `(.L_x_33) ;  /* 0x0000001400dc9947 */ /* 0x000ff40003800000 */
[----:B------:R-:W0:Y:S01]  /*2520*/  LDC.64 R76, c[0x0][0x5b8] ;  /* 0x00016e00ff4c7b82 */ /* 0x000e220000000a00 */
[----:B------:R-:W-:-:S07]  /*2530*/  ULDC.64 UR4, c[0x0][0x5c0] ;  /* 0x0001700000047ab9 */ /* 0x000fce0000000a00 */
[----:B------:R-:W1:Y:S08]  /*2540*/  LDC.64 R78, c[0x0][0x5b0] ;  /* 0x00016c00ff4e7b82 */ /* 0x000e700000000a00 */
[----:B------:R-:W2:Y:S01]  /*2550*/  LDC.64 R80, c[0x0][0x5a8] ;  /* 0x00016a00ff507b82 */ /* 0x000ea20000000a00 */
[-C--:B0-----:R-:W-:Y:S02]  /*2560*/  IMAD R4, R9, R76.reuse, RZ ;  /* 0x0000004c09047224 */ /* 0x081fe400078e02ff */
[----:B------:R-:W-:-:S04]  /*2570*/  IMAD.WIDE.U32 R74, R69, R76, R10 ;  /* 0x0000004c454a7225 */ /* 0x000fc800078e000a */
[----:B------:R-:W-:Y:S02]  /*2580*/  IMAD R73, R69, R77, R4 ;  /* 0x0000004d45497224 */ /* 0x000fe400078e0204 */
[-C--:B-1----:R-:W-:Y:S02]  /*2590*/  IMAD R4, R71, R78.reuse, RZ ;  /* 0x0000004e47047224 */ /* 0x082fe400078e02ff */
[----:B------:R-:W-:Y:S02]  /*25a0*/  IMAD.IADD R13, R75, 0x1, R73 ;  /* 0x000000014b0d7824 */ /* 0x000fe400078e0249 */
[----:B------:R-:W-:Y:S02]  /*25b0*/  IMAD.MOV.U32 R12, RZ, RZ, R74 ;  /* 0x000000ffff0c7224 */ /* 0x000fe400078e004a */
[C---:B------:R-:W-:Y:S02]  /*25c0*/  IMAD R71, R70.reuse, R79, R4 ;  /* 0x0000004f46477224 */ /* 0x040fe400078e0204 */
[----:B------:R-:W-:-:S04]  /*25d0*/  IMAD.WIDE.U32 R4, R70, R78, R12 ;  /* 0x0000004e46047225 */ /* 0x000fc800078e000c */
[----:B------:R-:W-:Y:S01]  /*25e0*/  IMAD.IADD R5, R5, 0x1, R71 ;  /* 0x0000000105057824 */ /* 0x000fe200078e0247 */
[----:B--2---:R-:W-:-:S04]  /*25f0*/  LEA R14, P1, R4, R80, 0x2 ;  /* 0x00000050040e7211 */ /* 0x004fc800078210ff */
[----:B------:R-:W-:-:S05]  /*2600*/  LEA.HI.X R15, R4, R81, R5, 0x2, P1 ;  /* 0x00000051040f7211 */ /* 0x000fca00008f1405 */
[----:B------:R0:W2:Y:S01]  /*2610*/  @P2 LDG.E.LTC128B R7, desc[UR36][R14.64] ;  /* 0x000000240e072981 */ /* 0x0000a2000c1e1920 */
[----:B------:R-:W-:Y:S01]  /*2620*/  LEA R8, P3, R72, UR4, 0x2 ;  /* 0x0000000448087c11 */ /* 0x000fe2000f8610ff */
[----:B------:R-:W-:Y:S01]  /*2630*/  IMAD.WIDE.U32 R4, R70, R78, R10 ;  /* 0x0000004e46047225 */ /* 0x000fe200078e000a */
[----:B------:R-:W-:Y:S01]  /*2640*/  ISETP.GT.AND P1, PT, R6, 0x1, PT ;  /* 0x000000010600780c */ /* 0x000fe20003f24270 */
[----:B------:R-:W-:Y:S02]  /*2650*/  BSSY B1, `(.L_x_34) ;  /* 0x0000012000017945 */ /* 0x000fe40003800000 */
[----:B------:R-:W-:Y:S02]  /*2660*/  IMAD.IADD R5, R71, 0x1, R5 ;  /* 0x0000000147057824 */ /* 0x000fe400078e0205 */
[----:B------:R-:W-:Y:S01]  /*2670*/  IMAD.WIDE.U32 R20, R69, R76, R4 ;  /* 0x0000004c45147225 */ /* 0x000fe200078e0004 */
[----:B0-----:R-:W-:-:S03]  /*2680*/  SHF.L.U64.HI R15, R78, 0x3, R79 ;  /* 0x000000034e0f7819 */ /* 0x001fc6000001024f */
[----:B------:R-:W-:Y:S01]  /*2690*/  IMAD.IADD R5, R73, 0x1, R21 ;  /* 0x0000000149057824 */ /* 0x000fe200078e0215 */
[----:B------:R-:W-:Y:S01]  /*26a0*/  LEA R4, P4, R20, R80, 0x2 ;  /* 0x0000005014047211 */ /* 0x000fe200078810ff */
[----:B------:R-:W-:-:S03]  /*26b0*/  IMAD.SHL.U32 R14, R78, 0x8, RZ ;  /* 0x000000084e0e7824 */ /* 0x000fc600078e00ff */
[----:B------:R-:W-:Y:S01]  /*26c0*/  LEA.HI.X R5, R20, R81, R5, 0x2, P4 ;  /* 0x0000005114057211 */ /* 0x000fe200020f1405 */
[----:B------:R-:W-:Y:S01]  /*26d0*/  IMAD.WIDE.U32 R20, R70, R78, R14 ;  /* 0x0000004e46147225 */ /* 0x000fe200078e000e */
[----:B--2---:R-:W-:-:S05]  /*26e0*/  LOP3.LUT R9, R7, 0xffffe000, RZ, 0xc0, !PT ;  /* 0xffffe00007097812 */ /* 0x004fca00078ec0ff */
[----:B------:R-:W-:-:S04]  /*26f0*/  FMUL R9, R9, R58 ;  /* 0x0000003a09097220 */ /* 0x000fc80000400000 */
[----:B------:R-:W-:Y:S01]  /*2700*/  FFMA R77, R24, R23, R9 ;  /* 0x00000017184d7223 */ /* 0x000fe20000000009 */
[----:B------:R-:W-:Y:S02]  /*2710*/  LEA.HI.X R9, R72, UR5, R83, 0x2, P3 ;  /* 0x0000000548097c11 */ /* 0x000fe400098f1453 */
[----:B------:R-:W-:Y:S02]  /*2720*/  ISETP.GT.AND P3, PT, R3, RZ, P1 ;  /* 0x000000ff0300720c */ /* 0x000fe40000f64270 */
[----:B------:R-:W-:-:S05]  /*2730*/  F2FP.TF32.F32.PACK_B R77, R77 ;  /* 0x0000004dff4d723e */ /* 0x000fca00024050ff */
[----:B------:R0:W-:Y:S06]  /*2740*/  @P2 STG.E desc[UR36][R8.64], R77 ;  /* 0x0000004d08002986 */ /* 0x0001ec000c101924 */
[----:B------:R-:W-:Y:S05]  /*2750*/  @!P3 BRA `(.L_x_35) ;  /* 0x000000000004b947 */ /* 0x000fea0003800000 */
[----:B------:R1:W5:Y:S02]  /*2760*/  LDG.E.LTC128B R7, desc[UR36][R4.64+0x4] ;  /* 0x0000042404077981 */ /* 0x000364000c1e1920 */
.L_x_35:
[----:B------:R-:W-:Y:S05]  /*2770*/  BSYNC B1 ;  /* 0x0000000000017941 */ /* 0x000fea0003800000 */
.L_x_34:
[----:B-----5:R-:W-:Y:S01]  /*2780*/  LOP3.LUT R15, R7, 0xffffe000, RZ, 0xc0, !PT ;  /* 0xffffe000070f7812 */ /* 0x020fe200078ec0ff */
[----:B------:R-:W-:Y:S01]  /*2790*/  IMAD.IADD R71, R71, 0x1, R21 ;  /* 0x0000000147477824 */ /* 0x000fe200078e0215 */
[----:B------:R-:W-:Y:S01]  /*27a0*/  IADD3 R74, P2, R74, R20, RZ ;  /* 0x000000144a4a7210 */ /* 0x000fe20007f5e0ff */
[----:B------:R-:W-:Y:S01]  /*27b0*/  IMAD.MOV.U32 R24, RZ, RZ, R7 ;  /* 0x000000ffff187224 */ /* 0x000fe200078e0007 */
[----:B------:R-:W-:Y:S01]  /*27c0*/  ISETP.GT.AND P0, PT, R3, 0x8, P0 ;  /* 0x000000080300780c */ /* 0x000fe20000704270 */
[----:B------:R-:W-:Y:S02]  /*27d0*/  FMUL R12, R15, R58 ;  /* 0x0000003a0f0c7220 */ /* 0x000fe40000400000 */
[----:B------:R-:W-:Y:S01]  /*27e0*/  IMAD.X R13, R71, 0x1, R13, P2 ;  /* 0x00000001470d7824 */ /* 0x000fe200010e060d */
[----:B------:R-:W-:Y:S01]  /*27f0*/  LEA R14, P2, R74, R80, 0x2 ;  /* 0x000000504a0e7211 */ /* 0x000fe200078410ff */
[----:B------:R-:W-:-:S03]  /*2800*/  FFMA R25, R25, R23, R12 ;  /* 0x0000001719197223 */ /* 0x000fc6000000000c */
[----:B------:R-:W-:Y:S02]  /*2810*/  LEA.HI.X R15, R74, R81, R13, 0x2, P2 ;  /* 0x000000514a0f7211 */ /* 0x000fe400010f140d */
[----:B------:R-:W-:-:S05]  /*2820*/  F2FP.TF32.F32.PACK_B R25, R25 ;  /* 0x00000019ff19723e */ /* 0x000fca00024050ff */
[----:B------:R2:W-:Y:S04]  /*2830*/  @P3 STG.E desc[UR36][R8.64+0x4], R25 ;  /* 0x0000041908003986 */ /* 0x0005e8000c101924 */
[----:B------:R-:W3:Y:S01]  /*2840*/  @P0 LDG.E.LTC128B R24, desc[UR36][R14.64] ;  /* 0x000000240e180981 */ /* 0x000ee2000c1e1920 */
[----:B------:R-:W-:Y:S01]  /*2850*/  IADD3 R20, P2, R10, R20, RZ ;  /* 0x000000140a147210 */ /* 0x000fe20007f5e0ff */
[----:B------:R-:W-:Y:S01]  /*2860*/  BSSY B1, `(.L_x_36) ;  /* 0x0000011000017945 */ /* 0x000fe20003800000 */
[----:B------:R-:W-:-:S03]  /*2870*/  ISETP.GT.AND P1, PT, R3, 0x8, P1 ;  /* 0x000000080300780c */ /* 0x000fc60000f24270 */
[----:B------:R-:W-:Y:S01]  /*2880*/  IMAD.X R21, R11, 0x1, R71, P2 ;  /* 0x000000010b157824 */ /* 0x000fe200010e0647 */
[C---:B------:R-:W-:Y:S02]  /*2890*/  SHF.L.U64.HI R11, R59.reuse, 0x2, R60 ;  /* 0x000000023b0b7819 */ /* 0x040fe4000001023c */
[----:B------:R-:W-:Y:S01]  /*28a0*/  LEA R12, P2, R59, R8, 0x2 ;  /* 0x000000083b0c7211 */ /* 0x000fe200078410ff */
[----:B------:R-:W-:-:S04]  /*28b0*/  IMAD.WIDE.U32 R20, R69, R76, R20 ;  /* 0x0000004c45147225 */ /* 0x000fc800078e0014 */
[----:B------:R-:W-:Y:S01]  /*28c0*/  IMAD.X R13, R11, 0x1, R9, P2 ;  /* 0x000000010b0d7824 */ /* 0x000fe200010e0609 */
[----:B------:R-:W-:Y:S02]  /*28d0*/  LEA R10, P3, R20, R80, 0x2 ;  /* 0x00000050140a7211 */ /* 0x000fe400078610ff */
[----:B---3--:R-:W-:-:S05]  /*28e0*/  LOP3.LUT R7, R24, 0xffffe000, RZ, 0xc0, !PT ;  /* 0xffffe00018077812 */ /* 0x008fca00078ec0ff */
[----:B------:R-:W-:-:S04]  /*28f0*/  FMUL R7, R7, R58 ;  /* 0x0000003a07077220 */ /* 0x000fc80000400000 */
[----:B------:R-:W-:Y:S01]  /*2900*/  FFMA R69, R26, R23, R7 ;  /* 0x000000171a457223 */ /* 0x000fe20000000007 */
[----:B------:R-:W-:-:S04]  /*2910*/  IMAD.IADD R7, R73, 0x1, R21 ;  /* 0x0000000149077824 */ /* 0x000fc800078e0215 */
[----:B------:R-:W-:Y:S02]  /*2920*/  F2FP.TF32.F32.PACK_B R69, R69 ;  /* 0x00000045ff45723e */ /* 0x000fe400024050ff */
[----:B------:R-:W-:-:S03]  /*2930*/  LEA.HI.X R11, R20, R81, R7, 0x2, P3 ;  /* 0x00000051140b7211 */ /* 0x000fc600018f1407 */
[----:B------:R2:W-:Y:S01]  /*2940*/  @P0 STG.E desc[UR36][R12.64], R69 ;  /* 0x000000450c000986 */ /* 0x0005e2000c101924 */
[----:B------:R-:W-:Y:S05]  /*2950*/  @!P1 BRA `(.L_x_37) ;  /* 0x0000000000049947 */ /* 0x000fea0003800000 */
[----:B------:R3:W5:Y:S02]  /*2960*/  LDG.E.LTC128B R24, desc[UR36][R10.64+0x4] ;  /* 0x000004240a187981 */ /* 0x000764000c1e1920 */
.L_x_37:
[----:B------:R-:W-:Y:S05]  /*2970*/  BSYNC B1 ;  /* 0x0000000000017941 */ /* 0x000fea0003800000 */
.L_x_36:
[----:B-----5:R-:W-:Y:S01]  /*2980*/  LOP3.LUT R7, R24, 0xffffe000, RZ, 0xc0, !PT ;  /* 0xffffe00018077812 */ /* 0x020fe200078ec0ff */
[----:B------:R-:W-:Y:S01]  /*2990*/  BSSY B1, `(.L_x_38) ;  /* 0x0000009000017945 */ /* 0x000fe20003800000 */
[----:B------:R-:W-:-:S03]  /*29a0*/  ISETP.GT.AND P0, PT, R6, 0x8, PT ;  /* 0x000000080600780c */ /* 0x000fc60003f04270 */
[----:B------:R-:W-:Y:S01]  /*29b0*/  FMUL R14, R7, R58 ;  /* 0x0000003a070e7220 */ /* 0x000fe20000400000 */
[----:B------:R-:W-:-:S03]  /*29c0*/  ISETP.GT.AND P2, PT, R3, RZ, P0 ;  /* 0x000000ff0300720c */ /* 0x000fc60000744270 */
[----:B------:R-:W-:-:S05]  /*29d0*/  FFMA R27, R27, R23, R14 ;  /* 0x000000171b1b7223 */ /* 0x000fca000000000e */
[----:B------:R-:W-:-:S05]  /*29e0*/  F2FP.TF32.F32.PACK_B R27, R27 ;  /* 0x0000001bff1b723e */ /* 0x000fca00024050ff */
[----:B------:R4:W-:Y:S01]  /*29f0*/  @P1 STG.E desc[UR36][R12.64+0x4], R27 ;  /* 0x0000041b0c001986 */ /* 0x0009e2000c101924 */
[----:B------:R-:W-:Y:S05]  /*2a00*/  @!P2 BRA `(.L_x_39) ;  /* 0x000000000004a947 */ /* 0x000fea0003800000 */
[----:B------:R0:W5:Y:S02]  /*2a10*/  LDG.E.LTC128B R24, desc[UR36][R4.64+0x20] ;  /* 0x0000202404187981 */ /* 0x000164000c1e1920 */
.L_x_39:
[----:B------:R-:W-:Y:S05]  /*2a20*/  BSYNC B1 ;  /* 0x0000000000017941 */ /* 0x000fea0003800000 */
.L_x_38:
        /* <DEDUP_REMOVED lines=10> */
.L_x_41:
[----:B------:R-:W-:Y:S05]  /*2ad0*/  BSYNC B1 ;  /* 0x0000000000017941 */ /* 0x000fea0003800000 */
.L_x_40:
[----:B0----5:R-:W-:Y:S01]  /*2ae0*/  LOP3.LUT R7, R24, 0xffffe000, RZ, 0xc0, !PT ;  /* 0xffffe00018077812 */ /* 0x021fe200078ec0ff */
[----:B------:R-:W-:Y:S01]  /*2af0*/  BSSY B1, `(.L_x_42) ;  /* 0x0000008000017945 */ /* 0x000fe20003800000 */
[----:B------:R-:W-:-:S03]  /*2b00*/  ISETP.GT.AND P0, PT, R3, 0x8, P0 ;  /* 0x000000080300780c */ /* 0x000fc60000704270 */
[----:B------:R-:W-:-:S04]  /*2b10*/  FMUL R14, R7, R58 ;  /* 0x0000003a070e7220 */ /* 0x000fc80000400000 */
[----:B------:R-:W-:-:S05]  /*2b20*/  FFMA R29, R29, R23, R14 ;  /* 0x000000171d1d7223 */ /* 0x000fca000000000e */
[----:B------:R-:W-:-:S05]  /*2b30*/  F2FP.TF32.F32.PACK_B R29, R29 ;  /* 0x0000001dff1d723e */ /* 0x000fca00024050ff */
[----:B------:R0:W-:Y:S01]  /*2b40*/  @P3 STG.E desc[UR36][R8.64+0x24], R29 ;  /* 0x0000241d08003986 */ /* 0x0001e2000c101924 */
[----:B------:R-:W-:Y:S05]  /*2b50*/  @!P0 BRA `(.L_x_43) ;  /* 0x0000000000048947 */ /* 0x000fea0003800000 */
[----:B------:R0:W5:Y:S02]  /*2b60*/  LDG.E.LTC128B R24, desc[UR36][R10.64+0x20] ;  /* 0x000020240a187981 */ /* 0x000164000c1e1920 */
.L_x_43:
[----:B------:R-:W-:Y:S05]  /*2b70*/  BSYNC B1 ;  /* 0x0000000000017941 */ /* 0x000fea0003800000 */
.L_x_42:
[----:B-----5:R-:W-:Y:S01]  /*2b80*/  LOP3.LUT R7, R24, 0xffffe000, RZ, 0xc0, !PT ;  /* 0xffffe00018077812 */ /* 0x020fe200078ec0ff */
        /* <DEDUP_REMOVED lines=8> */
.L_x_45:
[----:B------:R-:W-:Y:S05]  /*2c10*/  BSYNC B1 ;  /* 0x0000000000017941 */ /* 0x000fea0003800000 */
.L_x_44:
[----:B0----5:R-:W-:Y:S01]  /*2c20*/  LOP3.LUT R7, R24, 0xffffe000, RZ, 0xc0, !PT ;  /* 0xffffe00018077812 */ /* 0x021fe200078ec0ff */
        /* <DEDUP_REMOVED lines=9> */
.L_x_47:
[----:B------:R-:W-:Y:S05]  /*2cc0*/  BSYNC B1 ;  /* 0x0000000000017941 */ /* 0x000fea0003800000 */
.L_x_46:
        /* <DEDUP_REMOVED lines=10> */
.L_x_49:
[----:B------:R-:W-:Y:S05]  /*2d70*/  BSYNC B1 ;  /* 0x0000000000017941 */ /* 0x000fea0003800000 */
.L_x_48:
        /* <DEDUP_REMOVED lines=9> */
.L_x_51:
[----:B------:R-:W-:Y:S05]  /*2e10*/  BSYNC B1 ;  /* 0x0000000000017941 */ /* 0x000fea0003800000 */
.L_x_50:
        /* <DEDUP_REMOVED lines=9> */
.L_x_53:
[----:B------:R-:W-:Y:S05]  /*2eb0*/  BSYNC B1 ;  /* 0x0000000000017941 */ /* 0x000fea0003800000 */
.L_x_52:
        /* <DEDUP_REMOVED lines=10> */
.L_x_55:
[----:B------:R-:W-:Y:S05]  /*2f60*/  BSYNC B1 ;  /* 0x0000000000017941 */ /* 0x000fea0003800000 */
.L_x_54:
        /* <DEDUP_REMOVED lines=10> */
.L_x_57:
[----:B------:R-:W-:Y:S05]  /*3010*/  BSYNC B1 ;  /* 0x0000000000017941 */ /* 0x000fea0003800000 */
.L_x_56:
        /* <DEDUP_REMOVED lines=9> */
.L_x_59:
[----:B------:R-:W-:Y:S05]  /*30b0*/  BSYNC B1 ;  /* 0x0000000000017941 */ /* 0x000fea0003800000 */
.L_x_58:
        /* <DEDUP_REMOVED lines=9> */
.L_x_61:
[----:B------:R-:W-:Y:S05]  /*3150*/  BSYNC B1 ;  /* 0x0000000000017941 */ /* 0x000fea0003800000 */
.L_x_60:
        /* <DEDUP_REMOVED lines=10> */
.L_x_63:
[----:B------:R-:W-:Y:S05]  /*3200*/  BSYNC B1 ;  /* 0x0000000000017941 */ /* 0x000fea0003800000 */
.L_x_62:
        /* <DEDUP_REMOVED lines=10> */
.L_x_65:
[----:B------:R-:W-:Y:S05]  /*32b0*/  BSYNC B1 ;  /* 0x0000000000017941 */ /* 0x000fea0003800000 */
.L_x_64:
        /* <DEDUP_REMOVED lines=9> */
.L_x_67:
[----:B------:R-:W-:Y:S05]  /*3350*/  BSYNC B1 ;  /* 0x0000000000017941 */ /* 0x000fea0003800000 */
.L_x_66:
        /* <DEDUP_REMOVED lines=9> */
.L_x_69:
[----:B------:R-:W-:Y:S05]  /*33f0*/  BSYNC B1 ;  /* 0x0000000000017941 */ /* 0x000fea0003800000 */
.L_x_68:
        /* <DEDUP_REMOVED lines=10> */
.L_x_71:
[----:B------:R-:W-:Y:S05]  /*34a0*/  BSYNC B1 ;  /* 0x0000000000017941 */ /* 0x000fea0003800000 */
.L_x_70:
        /* <DEDUP_REMOVED lines=10> */
.L_x_73:
[----:B------:R-:W-:Y:S05]  /*3550*/  BSYNC B1 ;  /* 0x0000000000017941 */ /* 0x000fea0003800000 */
.L_x_72:
        /* <DEDUP_REMOVED lines=9> */
.L_x_75:
[----:B------:R-:W-:Y:S05]  /*35f0*/  BSYNC B1 ;  /* 0x0000000000017941 */ /* 0x000fea0003800000 */
.L_x_74:
        /* <DEDUP_REMOVED lines=9> */
.L_x_77:
[----:B------:R-:W-:Y:S05]  /*3690*/  BSYNC B1 ;  /* 0x0000000000017941 */ /* 0x000fea0003800000 */
.L_x_76:
        /* <DEDUP_REMOVED lines=10> */
.L_x_79:
[----:B------:R-:W-:Y:S05]  /*3740*/  BSYNC B1 ;  /* 0x0000000000017941 */ /* 0x000fea0003800000 */
.L_x_78:
        /* <DEDUP_REMOVED lines=10> */
.L_x_81:
[----:B------:R-:W-:Y:S05]  /*37f0*/  BSYNC B1 ;  /* 0x0000000000017941 */ /* 0x000fea0003800000 */
.L_x_80:
        /* <DEDUP_REMOVED lines=9> */
.L_x_83:
[----:B------:R-:W-:Y:S05]  /*3890*/  BSYNC B1 ;  /* 0x0000000000017941 */ /* 0x000fea0003800000 */
.L_x_82:
        /* <DEDUP_REMOVED lines=9> */
.L_x_85:
[----:B------:R-:W-:Y:S05]  /*3930*/  BSYNC B1 ;  /* 0x0000000000017941 */ /* 0x000fea0003800000 */
.L_x_84:
        /* <DEDUP_REMOVED lines=10> */
.L_x_87:
[----:B------:R-:W-:Y:S05]  /*39e0*/  BSYNC B1 ;  /* 0x0000000000017941 */ /* 0x000fea0003800000 */
.L_x_86:
[----:B-----5:R-:W-:Y:S01]  /*39f0*/  LOP3.LUT R7, R24, 0xffffe000, RZ, 0xc0, !PT ;  /* 0xffffe00018077812 */ /* 0x020fe200078ec0ff */
[----:B------:R-:W-:Y:S01]  /*3a00*/  BSSY B1, `(.L_x_88) ;  /* 0x000000b000017945 */ /* 0x000fe20003800000 */
[----:B------:R-:W-:Y:S01]  /*3a10*/  ISETP.GT.AND P1, PT, R6, 0x39, PT ;  /* 0x000000390600780c */ /* 0x000fe20003f24270 */
[----:B------:R-:W-:Y:S02]  /*3a20*/  @P2 IMAD.MOV.U32 R6, RZ, RZ, R8 ;  /* 0x000000ffff062224 */ /* 0x000fe400078e0008 */
[----:B------:R-:W-:Y:S01]  /*3a30*/  FMUL R7, R7, R58 ;  /* 0x0000003a07077220 */ /* 0x000fe20000400000 */
[----:B------:R-:W-:-:S03]  /*3a40*/  ISETP.GT.AND P3, PT, R3, RZ, P1 ;  /* 0x000000ff0300720c */ /* 0x000fc60000f64270 */
[----:B------:R-:W-:Y:S01]  /*3a50*/  FFMA R15, R52, R23, R7 ;  /* 0x00000017340f7223 */ /* 0x000fe20000000007 */
[----:B------:R-:W-:-:S04]  /*3a60*/  @P2 IMAD.MOV.U32 R7, RZ, RZ, R9 ;  /* 0x000000ffff072224 */ /* 0x000fc800078e0009 */
[----:B------:R-:W-:-:S05]  /*3a70*/  F2FP.TF32.F32.PACK_B R15, R15 ;  /* 0x0000000fff0f723e */ /* 0x000fca00024050ff */
[----:B------:R0:W-:Y:S01]  /*3a80*/  @P2 STG.E desc[UR36][R6.64+0xe0], R15 ;  /* 0x0000e00f06002986 */ /* 0x0001e2000c101924 */
[----:B------:R-:W-:Y:S05]  /*3a90*/  @!P3 BRA `(.L_x_89) ;  /* 0x000000000004b947 */ /* 0x000fea0003800000 */
[----:B------:R0:W5:Y:S02]  /*3aa0*/  LDG.E.LTC128B R24, desc[UR36][R4.64+0xe4] ;  /* 0x0000e42404187981 */ /* 0x000164000c1e1920 */
.L_x_89:
[----:B------:R-:W-:Y:S05]  /*3ab0*/  BSYNC B1 ;  /* 0x0000000000017941 */ /* 0x000fea0003800000 */
.L_x_88:
[----:B01---5:R-:W-:Y:S01]  /*3ac0*/  LOP3.LUT R5, R24, 0xffffe000, RZ, 0xc0, !PT ;  /* 0xffffe00018057812 */ /* 0x023fe200078ec0ff */
        /* <DEDUP_REMOVED lines=8> */
.L_x_91:
[----:B------:R-:W-:Y:S05]  /*3b50*/  BSYNC B1 ;  /* 0x0000000000017941 */ /* 0x000fea0003800000 */
.L_x_90:
[----:B-----5:R-:W-:Y:S01]  /*3b60*/  LOP3.LUT R5, R24, 0xffffe000, RZ, 0xc0, !PT ;  /* 0xffffe00018057812 */ /* 0x020fe200078ec0ff */
[----:B------:R-:W-:Y:S01]  /*3b70*/  @P0 IMAD.MOV.U32 R4, RZ, RZ, R12 ;  /* 0x000000ffff040224 */ /* 0x000fe200078e000c */
[----:B------:R-:W-:Y:S01]  /*3b80*/  ISETP.GT.AND P1, PT, R3, 0x8, P1 ;  /* 0x000000080300780c */ /* 0x000fe20000f24270 */
[----:B------:R-:W-:Y:S02]  /*3b90*/  BSSY B1, `(.L_x_92) ;  /* 0x0000008000017945 */ /* 0x000fe40003800000 */
[----:B------:R-:W-:-:S04]  /*3ba0*/  FMUL R5, R5, R58 ;  /* 0x0000003a05057220 */ /* 0x000fc80000400000 */
[----:B------:R-:W-:Y:S01]  /*3bb0*/  FFMA R7, R54, R23, R5 ;  /* 0x0000001736077223 */ /* 0x000fe20000000005 */
[----:B------:R-:W-:-:S04]  /*3bc0*/  @P0 IMAD.MOV.U32 R5, RZ, RZ, R13 ;  /* 0x000000ffff050224 */ /* 0x000fc800078e000d */
[----:B------:R-:W-:-:S05]  /*3bd0*/  F2FP.TF32.F32.PACK_B R7, R7 ;  /* 0x00000007ff07723e */ /* 0x000fca00024050ff */
[----:B------:R0:W-:Y:S01]  /*3be0*/  @P0 STG.E desc[UR36][R4.64+0xe0], R7 ;  /* 0x0000e00704000986 */ /* 0x0001e2000c101924 */
[----:B------:R-:W-:Y:S05]  /*3bf0*/  @!P1 BRA `(.L_x_93) ;  /* 0x0000000000049947 */ /* 0x000fea0003800000 */
[----:B------:R0:W5:Y:S02]  /*3c00*/  LDG.E.LTC128B R24, desc[UR36][R10.64+0xe4] ;  /* 0x0000e4240a187981 */ /* 0x000164000c1e1920 */
.L_x_93:
[----:B------:R-:W-:Y:S05]  /*3c10*/  BSYNC B1 ;  /* 0x0000000000017941 */ /* 0x000fea0003800000 */
.L_x_92:
[----:B------:R-:W-:Y:S05]  /*3c20*/  @!P1 BRA `(.L_x_94) ;  /* 0x0000000800909947 */ /* 0x000fea0003800000 */
[----:B-----5:R-:W-:-:S05]  /*3c30*/  LOP3.LUT R3, R24, 0xffffe000, RZ, 0xc0, !PT ;  /* 0xffffe00018037812 */ /* 0x020fca00078ec0ff */
[----:B0-----:R-:W-:-:S04]  /*3c40*/  FMUL R4, R3, R58 ;  /* 0x0000003a03047220 */ /* 0x001fc80000400000 */
[----:B------:R-:W-:-:S05]  /*3c50*/  FFMA R55, R55, R23, R4 ;  /* 0x0000001737377223 */ /* 0x000fca0000000004 */
[----:B------:R-:W-:-:S05]  /*3c60*/  F2FP.TF32.F32.PACK_B R55, R55 ;  /* 0x00000037ff37723e */ /* 0x000fca00024050ff */
[----:B------:R0:W-:Y:S01]  /*3c70*/  STG.E desc[UR36][R12.64+0xe4], R55 ;  /* 0x0000e4370c007986 */ /* 0x0001e2000c101924 */
[----:B------:R-:W-:Y:S05]  /*3c80*/  BRA `(.L_x_94) ;  /* 0x0000000800787947 */ /* 0x000fea0003800000 */
.L_x_33:
[----:B------:R-:W-:Y:S01]  /*3c90*/  ISETP.GT.AND P4, PT, R6, 0x1, PT ;  /* 0x000000010600780c */ /* 0x000fe20003f84270 */
[----:B------:R-:W-:Y:S01]  /*3ca0*/  ULDC.64 UR4, c[0x0][0x5c0] ;  /* 0x0001700000047ab9 */ /* 0x000fe20000000a00 */
[-C--:B------:R-:W-:Y:S01]  /*3cb0*/  FMUL R7, R24, R23.reuse ;  /* 0x0000001718077220 */ /* 0x080fe20000400000 */
[----:B------:R-:W-:Y:S01]  /*3cc0*/  LEA R4, P3, R72, UR4, 0x2 ;  /* 0x0000000448047c11 */ /* 0x000fe2000f8610ff */
[-C--:B------:R-:W-:Y:S01]  /*3cd0*/  FMUL R25, R25, R23.reuse ;  /* 0x0000001719197220 */ /* 0x080fe20000400000 */
[----:B------:R-:W-:Y:S01]  /*3ce0*/  ISETP.GT.AND P1, PT, R3, RZ, P4 ;  /* 0x000000ff0300720c */ /* 0x000fe20002724270 */
[-C--:B------:R-:W-:Y:S01]  /*3cf0*/  FMUL R11, R26, R23.reuse ;  /* 0x000000171a0b7220 */ /* 0x080fe20000400000 */
[----:B------:R-:W-:Y:S01]  /*3d00*/  LEA.HI.X R5, R72, UR5, R83, 0x2, P3 ;  /* 0x0000000548057c11 */ /* 0x000fe200098f1453 */
[----:B------:R-:W-:Y:S01]  /*3d10*/  FMUL R27, R27, R23 ;  /* 0x000000171b1b7220 */ /* 0x000fe20000400000 */
[----:B------:R-:W-:Y:S01]  /*3d20*/  F2FP.TF32.F32.PACK_B R7, R7 ;  /* 0x00000007ff07723e */ /* 0x000fe200024050ff */
[----:B------:R-:W-:Y:S01]  /*3d30*/  FMUL R29, R29, R23 ;  /* 0x000000171d1d7220 */ /* 0x000fe20000400000 */
[----:B------:R-:W-:Y:S01]  /*3d40*/  F2FP.TF32.F32.PACK_B R25, R25 ;  /* 0x00000019ff19723e */ /* 0x000fe200024050ff */
[-C--:B------:R-:W-:Y:S01]  /*3d50*/  FMUL R31, R31, R23.reuse ;  /* 0x000000171f1f7220 */ /* 0x080fe20000400000 */
[C---:B------:R-:W-:Y:S01]  /*3d60*/  SHF.L.U64.HI R9, R59.reuse, 0x2, R60 ;  /* 0x000000023b097819 */ /* 0x040fe2000001023c */
[----:B------:R0:W-:Y:S01]  /*3d70*/  @P2 STG.E desc[UR36][R4.64], R7 ;  /* 0x0000000704002986 */ /* 0x0001e2000c101924 */
[----:B------:R-:W-:Y:S01]  /*3d80*/  LEA R8, P3, R59, R4, 0x2 ;  /* 0x000000043b087211 */ /* 0x000fe200078610ff */
[-C--:B------:R-:W-:Y:S01]  /*3d90*/  FMUL R13, R32, R23.reuse ;  /* 0x00000017200d7220 */ /* 0x080fe20000400000 */
[C---:B------:R-:W-:Y:S01]  /*3da0*/  ISETP.GT.AND P2, PT, R6.reuse, 0x8, PT ;  /* 0x000000080600780c */ /* 0x040fe20003f44270 */
[----:B------:R-:W-:Y:S01]  /*3db0*/  @P1 STG.E desc[UR36][R4.64+0x4], R25 ;  /* 0x0000041904001986 */ /* 0x000fe2000c101924 */
[----:B------:R-:W-:Y:S01]  /*3dc0*/  ISETP.GT.AND P1, PT, R6, 0x9, PT ;  /* 0x000000090600780c */ /* 0x000fe20003f24270 */
[----:B------:R-:W-:Y:S01]  /*3dd0*/  IMAD.X R9, R9, 0x1, R5, P3 ;  /* 0x0000000109097824 */ /* 0x000fe200018e0605 */
[----:B------:R-:W-:Y:S01]  /*3de0*/  ISETP.GT.AND P0, PT, R3, 0x8, P0 ;  /* 0x000000080300780c */ /* 0x000fe20000704270 */
[-C--:B------:R-:W-:Y:S01]  /*3df0*/  FMUL R33, R33, R23.reuse ;  /* 0x0000001721217220 */ /* 0x080fe20000400000 */
[----:B------:R-:W-:Y:S01]  /*3e00*/  ISETP.GT.AND P4, PT, R3, 0x8, P4 ;  /* 0x000000080300780c */ /* 0x000fe20002784270 */
[-C--:B------:R-:W-:Y:S01]  /*3e10*/  FMUL R35, R35, R23.reuse ;  /* 0x0000001723237220 */ /* 0x080fe20000400000 */
[C---:B------:R-:W-:Y:S01]  /*3e20*/  ISETP.GT.AND P5, PT, R3.reuse, RZ, P2 ;  /* 0x000000ff0300720c */ /* 0x040fe200017a4270 */
[-C--:B0-----:R-:W-:Y:S01]  /*3e30*/  FMUL R7, R28, R23.reuse ;  /* 0x000000171c077220 */ /* 0x081fe20000400000 */
[----:B------:R-:W-:Y:S01]  /*3e40*/  ISETP.GT.AND P3, PT, R3, RZ, P1 ;  /* 0x000000ff0300720c */ /* 0x000fe20000f64270 */
[----:B------:R-:W-:Y:S01]  /*3e50*/  FMUL R37, R37, R23 ;  /* 0x0000001725257220 */ /* 0x000fe20000400000 */
[----:B------:R-:W-:Y:S01]  /*3e60*/  F2FP.TF32.F32.PACK_B R11, R11 ;  /* 0x0000000bff0b723e */ /* 0x000fe200024050ff */
[----:B------:R-:W-:Y:S01]  /*3e70*/  FMUL R39, R39, R23 ;  /* 0x0000001727277220 */ /* 0x000fe20000400000 */
[----:B------:R-:W-:Y:S01]  /*3e80*/  F2FP.TF32.F32.PACK_B R27, R27 ;  /* 0x0000001bff1b723e */ /* 0x000fe200024050ff */
[----:B------:R-:W-:Y:S01]  /*3e90*/  FMUL R41, R41, R23 ;  /* 0x0000001729297220 */ /* 0x000fe20000400000 */
[----:B------:R-:W-:Y:S01]  /*3ea0*/  F2FP.TF32.F32.PACK_B R7, R7 ;  /* 0x00000007ff07723e */ /* 0x000fe200024050ff */
[----:B------:R0:W-:Y:S01]  /*3eb0*/  @P0 STG.E desc[UR36][R8.64], R11 ;  /* 0x0000000b08000986 */ /* 0x0001e2000c101924 */
[----:B------:R-:W-:Y:S01]  /*3ec0*/  F2FP.TF32.F32.PACK_B R29, R29 ;  /* 0x0000001dff1d723e */ /* 0x000fe200024050ff */
[-C--:B------:R-:W-:Y:S01]  /*3ed0*/  FMUL R43, R43, R23.reuse ;  /* 0x000000172b2b7220 */ /* 0x080fe20000400000 */
[C---:B------:R-:W-:Y:S01]  /*3ee0*/  ISETP.GT.AND P0, PT, R6.reuse, 0x10, PT ;  /* 0x000000100600780c */ /* 0x040fe20003f04270 */
[----:B------:R-:W-:Y:S01]  /*3ef0*/  @P4 STG.E desc[UR36][R8.64+0x4], R27 ;  /* 0x0000041b08004986 */ /* 0x000fe2000c101924 */
[----:B------:R-:W-:Y:S01]  /*3f00*/  ISETP.GT.AND P2, PT, R3, 0x8, P2 ;  /* 0x000000080300780c */ /* 0x000fe20001744270 */
[-C--:B------:R-:W-:Y:S01]  /*3f10*/  FMUL R45, R45, R23.reuse ;  /* 0x000000172d2d7220 */ /* 0x080fe20000400000 */
[C---:B------:R-:W-:Y:S01]  /*3f20*/  ISETP.GT.AND P1, PT, R3.reuse, 0x8, P1 ;  /* 0x000000080300780c */ /* 0x040fe20000f24270 */
[----:B------:R1:W-:Y:S01]  /*3f30*/  @P5 STG.E desc[UR36][R4.64+0x20], R7 ;  /* 0x0000200704005986 */ /* 0x0003e2000c101924 */
[----:B------:R-:W-:Y:S01]  /*3f40*/  ISETP.GT.AND P5, PT, R3, RZ, P0 ;  /* 0x000000ff0300720c */ /* 0x000fe200007a4270 */
[----:B------:R-:W-:Y:S01]  /*3f50*/  FMUL R47, R47, R23 ;  /* 0x000000172f2f7220 */ /* 0x000fe20000400000 */
[----:B------:R-:W-:Y:S01]  /*3f60*/  F2FP.TF32.F32.PACK_B R31, R31 ;  /* 0x0000001fff1f723e */ /* 0x000fe200024050ff */
[----:B------:R-:W-:Y:S01]  /*3f70*/  @P3 STG.E desc[UR36][R4.64+0x24], R29 ;  /* 0x0000241d04003986 */ /* 0x000fe2000c101924 */
[----:B------:R-:W-:Y:S01]  /*3f80*/  ISETP.GT.AND P3, PT, R6, 0x11, PT ;  /* 0x000000110600780c */ /* 0x000fe20003f64270 */
[----:B0-----:R-:W-:Y:S01]  /*3f90*/  FMUL R11, R30, R23 ;  /* 0x000000171e0b7220 */ /* 0x001fe20000400000 */
[----:B------:R-:W-:Y:S01]  /*3fa0*/  F2FP.TF32.F32.PACK_B R13, R13 ;  /* 0x0000000dff0d723e */ /* 0x000fe200024050ff */
[-C--:B------:R-:W-:Y:S01]  /*3fb0*/  FMUL R49, R49, R23.reuse ;  /* 0x0000001731317220 */ /* 0x080fe20000400000 */
[----:B------:R-:W-:Y:S01]  /*3fc0*/  ISETP.GT.AND P4, PT, R3, RZ, P3 ;  /* 0x000000ff0300720c */ /* 0x000fe20001f84270 */
[----:B------:R-:W-:Y:S01]  /*3fd0*/  FMUL R15, R50, R23 ;  /* 0x00000017320f7220 */ /* 0x000fe20000400000 */
[----:B------:R-:W-:Y:S01]  /*3fe0*/  F2FP.TF32.F32.PACK_B R11, R11 ;  /* 0x0000000bff0b723e */ /* 0x000fe200024050ff */
[----:B-1----:R-:W-:Y:S01]  /*3ff0*/  FMUL R7, R34, R23 ;  /* 0x0000001722077220 */ /* 0x002fe20000400000 */
[----:B------:R-:W-:Y:S01]  /*4000*/  F2FP.TF32.F32.PACK_B R33, R33 ;  /* 0x00000021ff21723e */ /* 0x000fe200024050ff */
[-C--:B------:R-:W-:Y:S01]  /*4010*/  FMUL R51, R51, R23.reuse ;  /* 0x0000001733337220 */ /* 0x080fe20000400000 */
[----:B------:R-:W-:Y:S01]  /*4020*/  ISETP.GT.AND P0, PT, R3, 0x8, P0 ;  /* 0x000000080300780c */ /* 0x000fe20000704270 */
[----:B------:R0:W-:Y:S01]  /*4030*/  @P2 STG.E desc[UR36][R8.64+0x20], R11 ;  /* 0x0000200b08002986 */ /* 0x0001e2000c101924 */
[----:B------:R-:W-:Y:S01]  /*4040*/  ISETP.GT.AND P2, PT, R6, 0x19, PT ;  /* 0x000000190600780c */ /* 0x000fe20003f44270 */
[----:B------:R-:W-:Y:S01]  /*4050*/  FMUL R21, R52, R23 ;  /* 0x0000001734157220 */ /* 0x000fe20000400000 */
[----:B------:R-:W-:Y:S01]  /*4060*/  F2FP.TF32.F32.PACK_B R7, R7 ;  /* 0x00000007ff07723e */ /* 0x000fe200024050ff */
[----:B------:R-:W-:Y:S01]  /*4070*/  @P1 STG.E desc[UR36][R8.64+0x24], R31 ;  /* 0x0000241f08001986 */ /* 0x000fe2000c101924 */
[----:B------:R-:W-:Y:S01]  /*4080*/  ISETP.GT.AND P1, PT, R6, 0x18, PT ;  /* 0x000000180600780c */ /* 0x000fe20003f24270 */
[----:B------:R-:W-:Y:S01]  /*4090*/  FMUL R53, R53, R23 ;  /* 0x0000001735357220 */ /* 0x000fe20000400000 */
[----:B------:R-:W-:Y:S01]  /*40a0*/  F2FP.TF32.F32.PACK_B R35, R35 ;  /* 0x00000023ff23723e */ /* 0x000fe200024050ff */
[----:B------:R1:W-:Y:S01]  /*40b0*/  @P5 STG.E desc[UR36][R4.64+0x40], R13 ;  /* 0x0000400d04005986 */ /* 0x0003e2000c101924 */
[----:B------:R-:W-:Y:S01]  /*40c0*/  ISETP.GT.AND P5, PT, R3, RZ, P1 ;  /* 0x000000ff0300720c */ /* 0x000fe20000fa4270 */
[----:B------:R-:W-:Y:S01]  /*40d0*/  FMUL R55, R55, R23 ;  /* 0x0000001737377220 */ /* 0x000fe20000400000 */
[----:B------:R-:W-:Y:S01]  /*40e0*/  F2FP.TF32.F32.PACK_B R37, R37 ;  /* 0x00000025ff25723e */ /* 0x000fe200024050ff */
[----:B------:R-:W-:Y:S01]  /*40f0*/  @P4 STG.E desc[UR36][R4.64+0x44], R33 ;  /* 0x0000442104004986 */ /* 0x000fe2000c101924 */
[C---:B------:R-:W-:Y:S01]  /*4100*/  ISETP.GT.AND P4, PT, R3.reuse, 0x8, P3 ;  /* 0x000000080300780c */ /* 0x040fe20001f84270 */
[----:B0-----:R-:W-:Y:S01]  /*4110*/  FMUL R11, R36, R23 ;  /* 0x00000017240b7220 */ /* 0x001fe20000400000 */
[----:B------:R-:W-:Y:S01]  /*4120*/  ISETP.GT.AND P3, PT, R3, RZ, P2 ;  /* 0x000000ff0300720c */ /* 0x000fe20001764270 */
[----:B------:R0:W-:Y:S01]  /*4130*/  @P0 STG.E desc[UR36][R8.64+0x40], R7 ;  /* 0x0000400708000986 */ /* 0x0001e2000c101924 */
[----:B------:R-:W-:-:S02]  /*4140*/  ISETP.GT.AND P0, PT, R6, 0x20, PT ;  /* 0x000000200600780c */ /* 0x000fc40003f04270 */
[----:B------:R-:W-:Y:S01]  /*4150*/  F2FP.TF32.F32.PACK_B R11, R11 ;  /* 0x0000000bff0b723e */ /* 0x000fe200024050ff */
[----:B-1----:R-:W-:Y:S01]  /*4160*/  FMUL R13, R40, R23 ;  /* 0x00000017280d7220 */ /* 0x002fe20000400000 */
[C---:B------:R-:W-:Y:S02]  /*4170*/  ISETP.GT.AND P1, PT, R3.reuse, 0x8, P1 ;  /* 0x000000080300780c */ /* 0x040fe40000f24270 */
[----:B------:R-:W-:Y:S02]  /*4180*/  F2FP.TF32.F32.PACK_B R39, R39 ;  /* 0x00000027ff27723e */ /* 0x000fe400024050ff */
[----:B------:R-:W-:Y:S01]  /*4190*/  F2FP.TF32.F32.PACK_B R13, R13 ;  /* 0x0000000dff0d723e */ /* 0x000fe200024050ff */
[----:B------:R-:W-:Y:S01]  /*41a0*/  @P4 STG.E desc[UR36][R8.64+0x44], R35 ;  /* 0x0000442308004986 */ /* 0x000fe2000c101924 */
[C---:B------:R-:W-:Y:S01]  /*41b0*/  ISETP.GT.AND P4, PT, R3.reuse, 0x8, P2 ;  /* 0x000000080300780c */ /* 0x040fe20001784270 */
[----:B0-----:R-:W-:Y:S01]  /*41c0*/  FMUL R7, R38, R23 ;  /* 0x0000001726077220 */ /* 0x001fe20000400000 */
[----:B------:R-:W-:Y:S01]  /*41d0*/  ISETP.GT.AND P2, PT, R6, 0x21, PT ;  /* 0x000000210600780c */ /* 0x000fe20003f44270 */
[----:B------:R0:W-:Y:S01]  /*41e0*/  @P5 STG.E desc[UR36][R4.64+0x60], R11 ;  /* 0x0000600b04005986 */ /* 0x0001e2000c101924 */
[----:B------:R-:W-:-:S02]  /*41f0*/  ISETP.GT.AND P5, PT, R3, RZ, P0 ;  /* 0x000000ff0300720c */ /* 0x000fc400007a4270 */
[----:B------:R-:W-:Y:S01]  /*4200*/  F2FP.TF32.F32.PACK_B R7, R7 ;  /* 0x00000007ff07723e */ /* 0x000fe200024050ff */
[----:B------:R-:W-:Y:S01]  /*4210*/  @P3 STG.E desc[UR36][R4.64+0x64], R37 ;  /* 0x0000642504003986 */ /* 0x000fe2000c101924 */
[C---:B------:R-:W-:Y:S02]  /*4220*/  ISETP.GT.AND P3, PT, R3.reuse, RZ, P2 ;  /* 0x000000ff0300720c */ /* 0x040fe40001764270 */
[----:B------:R-:W-:Y:S01]  /*4230*/  F2FP.TF32.F32.PACK_B R41, R41 ;  /* 0x00000029ff29723e */ /* 0x000fe200024050ff */
[----:B------:R1:W-:Y:S01]  /*4240*/  @P1 STG.E desc[UR36][R8.64+0x60], R7 ;  /* 0x0000600708001986 */ /* 0x0003e2000c101924 */
[----:B------:R-:W-:Y:S02]  /*4250*/  ISETP.GT.AND P0, PT, R3, 0x8, P0 ;  /* 0x000000080300780c */ /* 0x000fe40000704270 */
[----:B------:R-:W-:Y:S01]  /*4260*/  F2FP.TF32.F32.PACK_B R43, R43 ;  /* 0x0000002bff2b723e */ /* 0x000fe200024050ff */
[----:B------:R-:W-:Y:S01]  /*4270*/  @P4 STG.E desc[UR36][R8.64+0x64], R39 ;  /* 0x0000642708004986 */ /* 0x000fe2000c101924 */
[----:B------:R-:W-:Y:S01]  /*4280*/  ISETP.GT.AND P4, PT, R6, 0x28, PT ;  /* 0x000000280600780c */ /* 0x000fe20003f84270 */
[----:B0-----:R-:W-:Y:S01]  /*4290*/  FMUL R11, R44, R23 ;  /* 0x000000172c0b7220 */ /* 0x001fe20000400000 */
[----:B------:R-:W-:Y:S01]  /*42a0*/  F2FP.TF32.F32.PACK_B R45, R45 ;  /* 0x0000002dff2d723e */ /* 0x000fe200024050ff */
[----:B------:R0:W-:Y:S01]  /*42b0*/  @P5 STG.E desc[UR36][R4.64+0x80], R13 ;  /* 0x0000800d04005986 */ /* 0x0001e2000c101924 */
[----:B------:R-:W-:-:S02]  /*42c0*/  ISETP.GT.AND P5, PT, R6, 0x29, PT ;  /* 0x000000290600780c */ /* 0x000fc40003fa4270 */
[----:B------:R-:W-:Y:S01]  /*42d0*/  F2FP.TF32.F32.PACK_B R11, R11 ;  /* 0x0000000bff0b723e */ /* 0x000fe200024050ff */
[----:B------:R-:W-:Y:S01]  /*42e0*/  @P3 STG.E desc[UR36][R4.64+0x84], R41 ;  /* 0x0000842904003986 */ /* 0x000fe2000c101924 */
[C---:B------:R-:W-:Y:S01]  /*42f0*/  ISETP.GT.AND P3, PT, R3.reuse, 0x8, P2 ;  /* 0x000000080300780c */ /* 0x040fe20001764270 */
[-C--:B-1----:R-:W-:Y:S01]  /*4300*/  FMUL R7, R42, R23.reuse ;  /* 0x000000172a077220 */ /* 0x082fe20000400000 */
[C---:B------:R-:W-:Y:S02]  /*4310*/  ISETP.GT.AND P2, PT, R3.reuse, RZ, P4 ;  /* 0x000000ff0300720c */ /* 0x040fe40002744270 */
[C---:B------:R-:W-:Y:S02]  /*4320*/  ISETP.GT.AND P1, PT, R3.reuse, RZ, P5 ;  /* 0x000000ff0300720c */ /* 0x040fe40002f24270 */
[----:B------:R-:W-:Y:S01]  /*4330*/  ISETP.GT.AND P4, PT, R3, 0x8, P4 ;  /* 0x000000080300780c */ /* 0x000fe20002784270 */
[----:B0-----:R-:W-:Y:S01]  /*4340*/  FMUL R13, R46, R23 ;  /* 0x000000172e0d7220 */ /* 0x001fe20000400000 */
[----:B------:R-:W-:-:S02]  /*4350*/  F2FP.TF32.F32.PACK_B R7, R7 ;  /* 0x00000007ff07723e */ /* 0x000fc400024050ff */
[----:B------:R-:W-:Y:S02]  /*4360*/  ISETP.GT.AND P5, PT, R3, 0x8, P5 ;  /* 0x000000080300780c */ /* 0x000fe40002fa4270 */
[----:B------:R-:W-:Y:S01]  /*4370*/  F2FP.TF32.F32.PACK_B R13, R13 ;  /* 0x0000000dff0d723e */ /* 0x000fe200024050ff */
[----:B------:R0:W-:Y:S01]  /*4380*/  @P0 STG.E desc[UR36][R8.64+0x80], R7 ;  /* 0x0000800708000986 */ /* 0x0001e2000c101924 */
[C---:B------:R-:W-:Y:S02]  /*4390*/  ISETP.GT.AND P0, PT, R6.reuse, 0x39, PT ;  /* 0x000000390600780c */ /* 0x040fe40003f04270 */
[----:B------:R-:W-:Y:S01]  /*43a0*/  F2FP.TF32.F32.PACK_B R47, R47 ;  /* 0x0000002fff2f723e */ /* 0x000fe200024050ff */
[----:B------:R-:W-:Y:S01]  /*43b0*/  @P3 STG.E desc[UR36][R8.64+0x84], R43 ;  /* 0x0000842b08003986 */ /* 0x000fe2000c101924 */
[C---:B------:R-:W-:Y:S02]  /*43c0*/  ISETP.GT.AND P3, PT, R6.reuse, 0x30, PT ;  /* 0x000000300600780c */ /* 0x040fe40003f64270 */
[----:B------:R-:W-:Y:S01]  /*43d0*/  F2FP.TF32.F32.PACK_B R49, R49 ;  /* 0x00000031ff31723e */ /* 0x000fe200024050ff */
[----:B------:R1:W-:Y:S01]  /*43e0*/  @P2 STG.E desc[UR36][R4.64+0xa0], R11 ;  /* 0x0000a00b04002986 */ /* 0x0003e2000c101924 */
[----:B------:R-:W-:-:S02]  /*43f0*/  ISETP.GT.AND P2, PT, R6, 0x31, PT ;  /* 0x000000310600780c */ /* 0x000fc40003f44270 */
[----:B------:R-:W-:Y:S01]  /*4400*/  F2FP.TF32.F32.PACK_B R15, R15 ;  /* 0x0000000fff0f723e */ /* 0x000fe200024050ff */
[----:B------:R-:W-:Y:S01]  /*4410*/  @P1 STG.E desc[UR36][R4.64+0xa4], R45 ;  /* 0x0000a42d04001986 */ /* 0x000fe2000c101924 */
[----:B------:R-:W-:Y:S01]  /*4420*/  ISETP.GT.AND P1, PT, R6, 0x38, PT ;  /* 0x000000380600780c */ /* 0x000fe20003f24270 */
[----:B------:R-:W-:Y:S01]  /*4430*/  @P4 IMAD.MOV.U32 R6, RZ, RZ, R8 ;  /* 0x000000ffff064224 */ /* 0x000fe200078e0008 */
[----:B------:R-:W-:Y:S01]  /*4440*/  F2FP.TF32.F32.PACK_B R51, R51 ;  /* 0x00000033ff33723e */ /* 0x000fe200024050ff */
[----:B0-----:R-:W-:Y:S01]  /*4450*/  @P4 IMAD.MOV.U32 R7, RZ, RZ, R9 ;  /* 0x000000ffff074224 */ /* 0x001fe200078e0009 */
[----:B------:R-:W-:Y:S02]  /*4460*/  F2FP.TF32.F32.PACK_B R21, R21 ;  /* 0x00000015ff15723e */ /* 0x000fe400024050ff */
[----:B------:R-:W-:Y:S01]  /*4470*/  F2FP.TF32.F32.PACK_B R53, R53 ;  /* 0x00000035ff35723e */ /* 0x000fe200024050ff */
[----:B-1----:R-:W-:Y:S01]  /*4480*/  FMUL R11, R48, R23 ;  /* 0x00000017300b7220 */ /* 0x002fe20000400000 */
[----:B------:R0:W-:Y:S01]  /*4490*/  @P4 STG.E desc[UR36][R6.64+0xa0], R13 ;  /* 0x0000a00d06004986 */ /* 0x0001e2000c101924 */
[----:B------:R-:W-:-:S02]  /*44a0*/  ISETP.GT.AND P4, PT, R3, RZ, P3 ;  /* 0x000000ff0300720c */ /* 0x000fc40001f84270 */
[----:B------:R-:W-:Y:S02]  /*44b0*/  ISETP.GT.AND P3, PT, R3, 0x8, P3 ;  /* 0x000000080300780c */ /* 0x000fe40001f64270 */
[----:B------:R-:W-:Y:S02]  /*44c0*/  F2FP.TF32.F32.PACK_B R11, R11 ;  /* 0x0000000bff0b723e */ /* 0x000fe400024050ff */
[----:B------:R-:W-:Y:S01]  /*44d0*/  F2FP.TF32.F32.PACK_B R55, R55 ;  /* 0x00000037ff37723e */ /* 0x000fe200024050ff */
[----:B0-----:R-:W-:Y:S02]  /*44e0*/  @P5 IMAD.MOV.U32 R6, RZ, RZ, R8 ;  /* 0x000000ffff065224 */ /* 0x001fe400078e0008 */
[----:B------:R-:W-:Y:S01]  /*44f0*/  FMUL R13, R54, R23 ;  /* 0x00000017360d7220 */ /* 0x000fe20000400000 */
[----:B------:R-:W-:-:S04]  /*4500*/  @P5 IMAD.MOV.U32 R7, RZ, RZ, R9 ;  /* 0x000000ffff075224 */ /* 0x000fc800078e0009 */
[----:B------:R-:W-:Y:S01]  /*4510*/  F2FP.TF32.F32.PACK_B R13, R13 ;  /* 0x0000000dff0d723e */ /* 0x000fe200024050ff */
[----:B------:R0:W-:Y:S01]  /*4520*/  @P5 STG.E desc[UR36][R6.64+0xa4], R47 ;  /* 0x0000a42f06005986 */ /* 0x0001e2000c101924 */
[C---:B------:R-:W-:Y:S02]  /*4530*/  ISETP.GT.AND P5, PT, R3.reuse, RZ, P2 ;  /* 0x000000ff0300720c */ /* 0x040fe400017a4270 */
[C---:B------:R-:W-:Y:S01]  /*4540*/  ISETP.GT.AND P2, PT, R3.reuse, 0x8, P2 ;  /* 0x000000080300780c */ /* 0x040fe20001744270 */
[----:B------:R-:W-:Y:S01]  /*4550*/  @P4 STG.E desc[UR36][R4.64+0xc0], R11 ;  /* 0x0000c00b04004986 */ /* 0x000fe2000c101924 */
[C---:B------:R-:W-:Y:S02]  /*4560*/  ISETP.GT.AND P4, PT, R3.reuse, RZ, P1 ;  /* 0x000000ff0300720c */ /* 0x040fe40000f84270 */
[----:B------:R-:W-:Y:S01]  /*4570*/  ISETP.GT.AND P1, PT, R3, 0x8, P1 ;  /* 0x000000080300780c */ /* 0x000fe20000f24270 */
[----:B0-----:R-:W-:-:S06]  /*4580*/  @P3 IMAD.MOV.U32 R6, RZ, RZ, R8 ;  /* 0x000000ffff063224 */ /* 0x001fcc00078e0008 */
[----:B------:R-:W-:Y:S01]  /*4590*/  @P5 STG.E desc[UR36][R4.64+0xc4], R49 ;  /* 0x0000c43104005986 */ /* 0x000fe2000c101924 */
[C---:B------:R-:W-:Y:S01]  /*45a0*/  ISETP.GT.AND P5, PT, R3.reuse, RZ, P0 ;  /* 0x000000ff0300720c */ /* 0x040fe200007a4270 */
[----:B------:R-:W-:Y:S01]  /*45b0*/  @P3 IMAD.MOV.U32 R7, RZ, RZ, R9 ;  /* 0x000000ffff073224 */ /* 0x000fe200078e0009 */
[----:B------:R-:W-:-:S04]  /*45c0*/  ISETP.GT.AND P0, PT, R3, 0x8, P0 ;  /* 0x000000080300780c */ /* 0x000fc80000704270 */
[----:B------:R0:W-:Y:S02]  /*45d0*/  @P3 STG.E desc[UR36][R6.64+0xc0], R15 ;  /* 0x0000c00f06003986 */ /* 0x0001e4000c101924 */
[----:B0-----:R-:W-:Y:S02]  /*45e0*/  @P2 IMAD.MOV.U32 R6, RZ, RZ, R8 ;  /* 0x000000ffff062224 */ /* 0x001fe400078e0008 */
[----:B------:R-:W-:-:S05]  /*45f0*/  @P2 IMAD.MOV.U32 R7, RZ, RZ, R9 ;  /* 0x000000ffff072224 */ /* 0x000fca00078e0009 */
[----:B------:R-:W-:Y:S04]  /*4600*/  @P2 STG.E desc[UR36][R6.64+0xc4], R51 ;  /* 0x0000c43306002986 */ /* 0x000fe8000c101924 */
[----:B------:R-:W-:Y:S04]  /*4610*/  @P4 STG.E desc[UR36][R4.64+0xe0], R21 ;  /* 0x0000e01504004986 */ /* 0x000fe8000c101924 */
[----:B------:R0:W-:Y:S02]  /*4620*/  @P5 STG.E desc[UR36][R4.64+0xe4], R53 ;  /* 0x0000e43504005986 */ /* 0x0001e4000c101924 */
[----:B0-----:R-:W-:-:S02]  /*4630*/  @P1 IMAD.MOV.U32 R4, RZ, RZ, R8 ;  /* 0x000000ffff041224 */ /* 0x001fc400078e0008 */
[----:B------:R-:W-:-:S05]  /*4640*/  @P1 IMAD.MOV.U32 R5, RZ, RZ, R9 ;  /* 0x000000ffff051224 */ /* 0x000fca00078e0009 */
[----:B------:R0:W-:Y:S04]  /*4650*/  @P1 STG.E desc[UR36][R4.64+0xe0], R13 ;  /* 0x0000e00d04001986 */ /* 0x0001e8000c101924 */
[----:B------:R0:W-:Y:S02]  /*4660*/  @P0 STG.E desc[UR36][R8.64+0xe4], R55 ;  /* 0x0000e43708000986 */ /* 0x0001e4000c101924 */
.L_x_94:
[----:B------:R-:W-:Y:S05]  /*4670*/  BSYNC B0 ;  /* 0x0000000000007941 */ /* 0x000fea0003800000 */
.L_x_32:
[----:B------:R-:W-:Y:S01]  /*4680*/  IADD3 R16, P0, R16, UR38, RZ ;  /* 0x0000002610107c10 */ /* 0x000fe2000ff1e0ff */
[----:B------:R-:W-:Y:S01]  /*4690*/  ULDC.64 UR4, c[0x0][0x650] ;  /* 0x0001940000047ab9 */ /* 0x000fe20000000a00 */
[----:B------:R-:W-:Y:S01]  /*46a0*/  PRMT R3, RZ, 0x7610, R3 ;  /* 0x00007610ff037816 */ /* 0x000fe20000000003 */
[----:B------:R-:W-:Y:S01]  /*46b0*/  IMAD.MOV.U32 R70, RZ, RZ, -0x1 ;  /* 0xffffffffff467424 */ /* 0x000fe200078e00ff */
[----:B------:R-:W-:Y:S01]  /*46c0*/  IADD3.X R17, R17, UR41, RZ, P0, !PT ;  /* 0x0000002911117c10 */ /* 0x000fe200087fe4ff */
[----:B--2---:R-:W-:Y:S01]  /*46d0*/  IMAD.MOV.U32 R69, RZ, RZ, -0x1 ;  /* 0xffffffffff457424 */ /* 0x004fe200078e00ff */
[----:B------:R-:W-:-:S04]  /*46e0*/  ISETP.GE.U32.AND P0, PT, R16, UR4, PT ;  /* 0x0000000410007c0c */ /* 0x000fc8000bf06070 */
[----:B------:R-:W-:-:S13]  /*46f0*/  ISETP.GE.U32.AND.EX P0, PT, R17, UR5, PT, P0 ;  /* 0x0000000511007c0c */ /* 0x000fda000bf06100 */
[----:B------:R-:W-:Y:S05]  /*4700*/  @P0 BRA `(.L_x_95) ;  /* 0x00000004004c0947 */ /* 0x000fea0003800000 */
[----:B01-3--:R-:W0:Y:S01]  /*4710*/  LDC.64 R10, c[0x0][0x628] ;  /* 0x00018a00ff0a7b82 */ /* 0x00be220000000a00 */
[----:B----4-:R-:W1:Y:S01]  /*4720*/  S2R R12, SR_CTAID.X ;  /* 0x00000000000c7919 */ /* 0x010e620000002500 */
[----:B------:R-:W-:Y:S02]  /*4730*/  IMAD.MOV.U32 R8, RZ, RZ, R16 ;  /* 0x000000ffff087224 */ /* 0x000fe400078e0010 */
[----:B------:R-:W-:Y:S01]  /*4740*/  IMAD.MOV.U32 R9, RZ, RZ, R17 ;  /* 0x000000ffff097224 */ /* 0x000fe200078e0011 */
[----:B------:R-:W2:Y:S03]  /*4750*/  S2R R20, SR_CTAID.Y ;  /* 0x0000000000147919 */ /* 0x000ea60000002600 */
[----:B------:R-:W3:Y:S08]  /*4760*/  LDC R0, c[0x0][0x630] ;  /* 0x00018c00ff007b82 */ /* 0x000ef00000000800 */
[----:B------:R-:W4:Y:S01]  /*4770*/  LDC.64 R14, c[0x0][0x620] ;  /* 0x00018800ff0e7b82 */ /* 0x000f220000000a00 */
[----:B0-----:R-:W-:-:S04]  /*4780*/  ISETP.NE.U32.AND P0, PT, R10, RZ, PT ;  /* 0x000000ff0a00720c */ /* 0x001fc80003f05070 */
[----:B------:R-:W-:-:S13]  /*4790*/  ISETP.NE.AND.EX P0, PT, R11, RZ, PT, P0 ;  /* 0x000000ff0b00720c */ /* 0x000fda0003f05300 */
[----:B-1234-:R-:W-:Y:S05]  /*47a0*/  @!P0 BRA `(.L_x_96) ;  /* 0x0000000000288947 */ /* 0x01efea0003800000 */
        /* <DEDUP_REMOVED lines=10> */
.L_x_96:
[-CC-:B------:R-:W-:Y:S01]  /*4850*/  SHF.R.U64 R69, R8, R0.reuse, R9.reuse ;  /* 0x0000000008457219 */ /* 0x180fe20000001209 */
[----:B------:R-:W0:Y:S01]  /*4860*/  LDC.64 R26, c[0x0][0x640] ;  /* 0x00019000ff1a7b82 */ /* 0x000e220000000a00 */
[----:B------:R-:W-:Y:S01]  /*4870*/  SHF.R.U32.HI R0, RZ, R0, R9 ;  /* 0x00000000ff007219 */ /* 0x000fe20000011609 */
[----:B------:R-:W-:Y:S01]  /*4880*/  ULDC UR4, c[0x0][0x150] ;  /* 0x0000540000047ab9 */ /* 0x000fe20000000800 */
[----:B------:R-:W-:Y:S02]  /*4890*/  IADD3 R3, P0, RZ, -R69, RZ ;  /* 0x80000045ff037210 */ /* 0x000fe40007f1e0ff */
[----:B------:R-:W-:-:S03]  /*48a0*/  I2FP.F32.U32 R7, R12 ;  /* 0x0000000c00077245 */ /* 0x000fc60000201000 */
[----:B------:R-:W1:Y:S01]  /*48b0*/  LDC R6, c[0x0][0x618] ;  /* 0x00018600ff067b82 */ /* 0x000e620000000800 */
[----:B------:R-:W-:Y:S02]  /*48c0*/  IMAD.X R5, RZ, RZ, ~R0, P0 ;  /* 0x000000ffff057224 */ /* 0x000fe400000e0e00 */
[----:B------:R-:W-:Y:S01]  /*48d0*/  FMUL R7, R7, UR4 ;  /* 0x0000000407077c20 */ /* 0x000fe20008400000 */
[----:B------:R-:W-:Y:S01]  /*48e0*/  ULDC UR4, c[0x0][0x154] ;  /* 0x0000550000047ab9 */ /* 0x000fe20000000800 */
[-C--:B------:R-:W-:Y:S02]  /*48f0*/  IMAD R0, R5, R14.reuse, RZ ;  /* 0x0000000e05007224 */ /* 0x080fe400078e02ff */
[C---:B------:R-:W-:Y:S01]  /*4900*/  IMAD.WIDE.U32 R4, R3.reuse, R14, R16 ;  /* 0x0000000e03047225 */ /* 0x040fe200078e0010 */
[----:B------:R-:W2:Y:S01]  /*4910*/  LDC R8, c[0x0][0x608] ;  /* 0x00018200ff087b82 */ /* 0x000ea20000000800 */
[----:B------:R-:W3:Y:S02]  /*4920*/  F2I.U32.TRUNC.NTZ R7, R7 ;  /* 0x0000000700077305 */ /* 0x000ee4000020f000 */
[----:B------:R-:W-:Y:S01]  /*4930*/  IMAD R3, R3, R15, R0 ;  /* 0x0000000f03037224 */ /* 0x000fe200078e0200 */
[----:B------:R-:W-:-:S03]  /*4940*/  I2FP.F32.U32 R0, R20 ;  /* 0x0000001400007245 */ /* 0x000fc60000201000 */
[----:B------:R-:W-:Y:S01]  /*4950*/  IMAD.IADD R3, R5, 0x1, R3 ;  /* 0x0000000105037824 */ /* 0x000fe200078e0203 */
[----:B------:R-:W4:Y:S01]  /*4960*/  LDC R11, c[0x0][0x658] ;  /* 0x00019600ff0b7b82 */ /* 0x000f220000000800 */
[----:B0-----:R-:W-:-:S04]  /*4970*/  ISETP.NE.U32.AND P0, PT, R26, RZ, PT ;  /* 0x000000ff1a00720c */ /* 0x001fc80003f05070 */
[----:B------:R-:W-:-:S03]  /*4980*/  ISETP.NE.AND.EX P0, PT, R27, RZ, PT, P0 ;  /* 0x000000ff1b00720c */ /* 0x000fc60003f05300 */
[----:B------:R-:W0:Y:S01]  /*4990*/  LDC R9, c[0x0][0x144] ;  /* 0x00005100ff097b82 */ /* 0x000e220000000800 */
[-C--:B-1----:R-:W-:Y:S01]  /*49a0*/  SHF.R.U64 R10, R4, R6.reuse, R3 ;  /* 0x00000006040a7219 */ /* 0x082fe20000001203 */
[----:B---3--:R-:W-:Y:S01]  /*49b0*/  IMAD.MOV R7, RZ, RZ, -R7 ;  /* 0x000000ffff077224 */ /* 0x008fe200078e0a07 */
[----:B------:R-:W-:Y:S01]  /*49c0*/  SHF.R.U32.HI R3, RZ, R6, R3 ;  /* 0x00000006ff037219 */ /* 0x000fe20000011603 */
[----:B------:R-:W-:-:S04]  /*49d0*/  FMUL R6, R0, UR4 ;  /* 0x0000000400067c20 */ /* 0x000fc80008400000 */
[----:B------:R-:W1:Y:S01]  /*49e0*/  LDC R21, c[0x0][0x148] ;  /* 0x00005200ff157b82 */ /* 0x000e620000000800 */
[----:B------:R3:W0:Y:S01]  /*49f0*/  F2I.U32.TRUNC.NTZ R14, R6 ;  /* 0x00000006000e7305 */ /* 0x000622000020f000 */
[-CC-:B--2---:R-:W-:Y:S02]  /*4a00*/  SHF.R.U64 R13, R10, R8.reuse, R3.reuse ;  /* 0x000000080a0d7219 */ /* 0x184fe40000001203 */
[----:B------:R-:W-:-:S04]  /*4a10*/  SHF.R.U32.HI R0, RZ, R8, R3 ;  /* 0x00000008ff007219 */ /* 0x000fc80000011603 */
[----:B-----5:R-:W2:Y:S01]  /*4a20*/  LDC R24, c[0x0][0x648] ;  /* 0x00019200ff187b82 */ /* 0x020ea20000000800 */
[-CC-:B----4-:R-:W-:Y:S02]  /*4a30*/  SHF.R.U64 R15, R13, R11.reuse, R0.reuse ;  /* 0x0000000b0d0f7219 */ /* 0x190fe40000001200 */
[----:B------:R-:W-:-:S03]  /*4a40*/  SHF.R.U32.HI R5, RZ, R11, R0 ;  /* 0x0000000bff057219 */ /* 0x000fc60000011600 */
[----:B------:R-:W-:Y:S02]  /*4a50*/  IMAD.MOV.U32 R4, RZ, RZ, R15 ;  /* 0x000000ffff047224 */ /* 0x000fe400078e000f */
[----:B------:R-:W4:Y:S01]  /*4a60*/  LDC R28, c[0x0][0x638] ;  /* 0x00018e00ff1c7b82 */ /* 0x000f220000000800 */
[----:B0-----:R-:W-:-:S07]  /*4a70*/  IMAD R25, R9, R7, R12 ;  /* 0x0000000709197224 */ /* 0x001fce00078e020c */
[----:B------:R-:W0:Y:S08]  /*4a80*/  LDC R29, c[0x0][0x610] ;  /* 0x00018400ff1d7b82 */ /* 0x000e300000000800 */
[----:B------:R-:W0:Y:S01]  /*4a90*/  LDC R30, c[0x0][0x600] ;  /* 0x00018000ff1e7b82 */ /* 0x000e220000000800 */
[----:B-123--:R-:W-:Y:S05]  /*4aa0*/  @!P0 BRA `(.L_x_97) ;  /* 0x0000000000288947 */ /* 0x00efea0003800000 */
[----:B------:R-:W1:Y:S02]  /*4ab0*/  LDC R0, c[0x0][0x64c] ;  /* 0x00019300ff007b82 */ /* 0x000e640000000800 */
[----:B-1----:R-:W-:-:S05]  /*4ac0*/  IADD3 R3, P0, R15, R0, RZ ;  /* 0x000000000f037210 */ /* 0x002fca0007f1e0ff */
        /* <DEDUP_REMOVED lines=8> */
.L_x_97:
[----:B------:R-:W-:Y:S01]  /*4b50*/  ISETP.NE.AND P0, PT, R2, 0x1, PT ;  /* 0x000000010200780c */ /* 0x000fe20003f05270 */
[----:B------:R-:W-:Y:S01]  /*4b60*/  IMAD.MOV R14, RZ, RZ, -R14 ;  /* 0x000000ffff0e7224 */ /* 0x000fe200078e0a0e */
[----:B------:R-:W-:Y:S02]  /*4b70*/  SHF.R.U64 R3, R4, R24, R5 ;  /* 0x0000001804037219 */ /* 0x000fe40000001205 */
[----:B------:R-:W-:Y:S02]  /*4b80*/  LOP3.LUT R0, R13, R66, RZ, 0xc0, !PT ;  /* 0x000000420d007212 */ /* 0x000fe400078ec0ff */
[----:B------:R-:W-:Y:S01]  /*4b90*/  LOP3.LUT R10, R10, R65, RZ, 0xc0, !PT ;  /* 0x000000410a0a7212 */ /* 0x000fe200078ec0ff */
[----:B------:R-:W-:Y:S02]  /*4ba0*/  IMAD.MOV R4, RZ, RZ, -R3 ;  /* 0x000000ffff047224 */ /* 0x000fe400078e0a03 */
[----:B------:R-:W-:Y:S02]  /*4bb0*/  IMAD R0, R61, R3, R0 ;  /* 0x000000033d007224 */ /* 0x000fe400078e0200 */
[----:B----4-:R-:W-:-:S02]  /*4bc0*/  IMAD R3, R4, R28, R15 ;  /* 0x0000001c04037224 */ /* 0x010fc400078e020f */
[----:B------:R-:W-:Y:S02]  /*4bd0*/  @P0 IMAD R25, R21, R14, R20 ;  /* 0x0000000e15190224 */ /* 0x000fe400078e0214 */
[----:B0-----:R-:W-:Y:S02]  /*4be0*/  IMAD R5, R3, R30, R10 ;  /* 0x0000001e03057224 */ /* 0x001fe400078e020a */
[----:B------:R-:W-:Y:S02]  /*4bf0*/  IMAD R0, R0, R29, R25 ;  /* 0x0000001d00007224 */ /* 0x000fe400078e0219 */
[----:B------:R-:W-:-:S03]  /*4c00*/  IMAD.MOV.U32 R4, RZ, RZ, 0x1 ;  /* 0x00000001ff047424 */ /* 0x000fc600078e00ff */
[----:B------:R-:W-:Y:S02]  /*4c10*/  SEL R70, R5, R0, !P0 ;  /* 0x0000000005467207 */ /* 0x000fe40004000000 */
[----:B------:R-:W-:Y:S02]  /*4c20*/  PRMT R3, R4, 0x7610, R3 ;  /* 0x0000761004037816 */ /* 0x000fe40000000003 */
[----:B------:R-:W-:-:S07]  /*4c30*/  SEL R0, R0, R5, !P0 ;  /* 0x0000000500007207 */ /* 0x000fce0004000000 */
.L_x_95:
[----:B------:R-:W-:Y:S01]  /*4c40*/  UIADD3 UR42, UR43, UR42, URZ ;  /* 0x0000002a2b2a7290 */ /* 0x000fe2000fffe03f */
[----:B------:R-:W-:Y:S01]  /*4c50*/  LOP3.LUT P0, RZ, R3, 0xff, RZ, 0xc0, !PT ;  /* 0x000000ff03ff7812 */ /* 0x000fe2000780c0ff */
[----:B------:R-:W-:Y:S02]  /*4c60*/  IMAD.MOV.U32 R71, RZ, RZ, R0 ;  /* 0x000000ffff477224 */ /* 0x000fe400078e0000 */
[----:B------:R-:W-:Y:S02]  /*4c70*/  USHF.R.U32.HI UR4, URZ, 0x2, UR42 ;  /* 0x000000023f047899 */ /* 0x000fe4000801162a */
[----:B------:R-:W-:Y:S02]  /*4c80*/  UISETP.GT.U32.AND UP1, UPT, UR42, 0x3, UPT ;  /* 0x000000032a00788c */ /* 0x000fe4000bf24070 */
[----:B------:R-:W-:Y:S02]  /*4c90*/  ULOP3.LUT UR4, UR4, 0x1, URZ, 0xc0, !UPT ;  /* 0x0000000104047892 */ /* 0x000fe4000f8ec03f */
[----:B------:R-:W-:-:S02]  /*4ca0*/  UISETP.LT.U32.AND UP1, UPT, UR43, 0x4, UP1 ;  /* 0x000000042b00788c */ /* 0x000fc40008f21070 */
[----:B------:R-:W-:Y:S02]  /*4cb0*/  UISETP.NE.U32.AND UP0, UPT, UR4, 0x1, UPT ;  /* 0x000000010400788c */ /* 0x000fe4000bf05070 */
[----:B------:R-:W-:Y:S02]  /*4cc0*/  USEL UR5, URZ, 0x1, !UP1 ;  /* 0x000000013f057887 */ /* 0x000fe4000c800000 */
[----:B------:R-:W-:Y:S02]  /*4cd0*/  UISETP.GT.U32.AND UP0, UPT, UR43, 0x3, !UP0 ;  /* 0x000000032b00788c */ /* 0x000fe4000c704070 */
[----:B------:R-:W-:Y:S02]  /*4ce0*/  ULOP3.LUT UR42, UR42, 0x3, URZ, 0xc0, !UPT ;  /* 0x000000032a2a7892 */ /* 0x000fe4000f8ec03f */
[----:B------:R-:W-:-:S04]  /*4cf0*/  USEL UR4, URZ, 0x1, !UP0 ;  /* 0x000000013f047887 */ /* 0x000fc8000c000000 */
[----:B------:R-:W-:Y:S01]  /*4d00*/  ULOP3.LUT UR40, UR4, UR40, UR5, 0x96, !UPT ;  /* 0x0000002804287292 */ /* 0x000fe2000f8e9605 */
[----:B------:R-:W-:Y:S11]  /*4d10*/  @P0 BRA `(.L_x_98) ;  /* 0xffffffc400e00947 */ /* 0x000ff6000383ffff */
[----:B------:R-:W-:Y:S05]  /*4d20*/  EXIT ;  /* 0x000000000000794d */ /* 0x000fea0003800000 */
.L_x_7:
        /* <DEDUP_REMOVED lines=26> */
.L_x_100:
[----:B------:R-:W0:Y:S01]  /*4ed0*/  LDC.64 R28, c[0x0][0x640] ;  /* 0x00019000ff1c7b82 */ /* 0x000e220000000a00 */
[-CC-:B------:R-:W-:Y:S01]  /*4ee0*/  SHF.R.U64 R21, R14, R6.reuse, R15.reuse ;  /* 0x000000060e157219 */ /* 0x180fe2000000120f */
[----:B------:R-:W-:Y:S01]  /*4ef0*/  IMAD.MOV.U32 R30, RZ, RZ, 0x1 ;  /* 0x00000001ff1e7424 */ /* 0x000fe200078e00ff */
[----:B------:R-:W-:Y:S02]  /*4f00*/  SHF.R.U32.HI R6, RZ, R6, R15 ;  /* 0x00000006ff067219 */ /* 0x000fe4000001160f */
[----:B------:R-:W-:-:S03]  /*4f10*/  IADD3 R13, P0, RZ, -R21, RZ ;  /* 0x80000015ff0d7210 */ /* 0x000fc60007f1e0ff */
[----:B------:R-:W1:Y:S02]  /*4f20*/  LDC R12, c[0x0][0x618] ;  /* 0x00018600ff0c7b82 */ /* 0x000e640000000800 */
[----:B------:R-:W-:-:S04]  /*4f30*/  IMAD.X R9, RZ, RZ, ~R6, P0 ;  /* 0x000000ffff097224 */ /* 0x000fc800000e0e06 */
[-C--:B------:R-:W-:Y:S02]  /*4f40*/  IMAD R6, R9, R24.reuse, RZ ;  /* 0x0000001809067224 */ /* 0x080fe400078e02ff */
[----:B------:R-:W2:Y:S01]  /*4f50*/  LDC R14, c[0x0][0x608] ;  /* 0x00018200ff0e7b82 */ /* 0x000ea20000000800 */
[----:B------:R-:W-:-:S04]  /*4f60*/  IMAD.WIDE.U32 R8, R13, R24, R16 ;  /* 0x000000180d087225 */ /* 0x000fc800078e0010 */
[----:B------:R-:W-:-:S03]  /*4f70*/  IMAD R13, R13, R25, R6 ;  /* 0x000000190d0d7224 */ /* 0x000fc600078e0206 */
[----:B------:R-:W3:Y:S01]  /*4f80*/  LDC R27, c[0x0][0x658] ;  /* 0x00019600ff1b7b82 */ /* 0x000ee20000000800 */
[----:B------:R-:W-:Y:S01]  /*4f90*/  IMAD.IADD R9, R9, 0x1, R13 ;  /* 0x0000000109097824 */ /* 0x000fe200078e020d */
[----:B0-----:R-:W-:-:S04]  /*4fa0*/  ISETP.NE.U32.AND P0, PT, R28, RZ, PT ;  /* 0x000000ff1c00720c */ /* 0x001fc80003f05070 */
[----:B------:R-:W-:Y:S02]  /*4fb0*/  ISETP.NE.AND.EX P0, PT, R29, RZ, PT, P0 ;  /* 0x000000ff1d00720c */ /* 0x000fe40003f05300 */
[----:B------:R-:W0:Y:S01]  /*4fc0*/  LDC R22, c[0x0][0x600] ;  /* 0x00018000ff167b82 */ /* 0x000e220000000800 */
[-CC-:B-1----:R-:W-:Y:S01]  /*4fd0*/  SHF.R.U64 R10, R8, R12.reuse, R9.reuse ;  /* 0x0000000c080a7219 */ /* 0x182fe20000001209 */
[----:B------:R-:W-:Y:S01]  /*4fe0*/  IMAD.MOV.U32 R8, RZ, RZ, -0x1 ;  /* 0xffffffffff087424 */ /* 0x000fe200078e00ff */
[----:B------:R-:W-:-:S05]  /*4ff0*/  SHF.R.U32.HI R9, RZ, R12, R9 ;  /* 0x0000000cff097219 */ /* 0x000fca0000011609 */
[----:B------:R-:W1:Y:S01]  /*5000*/  LDC R24, c[0x0][0x648] ;  /* 0x00019200ff187b82 */ /* 0x000e620000000800 */
[-CC-:B--2---:R-:W-:Y:S02]  /*5010*/  SHF.R.U64 R23, R10, R14.reuse, R9.reuse ;  /* 0x0000000e0a177219 */ /* 0x184fe40000001209 */
[----:B------:R-:W-:-:S05]  /*5020*/  SHF.R.U32.HI R6, RZ, R14, R9 ;  /* 0x0000000eff067219 */ /* 0x000fca0000011609 */
[----:B------:R-:W2:Y:S01]  /*5030*/  LDC R26, c[0x0][0x638] ;  /* 0x00018e00ff1a7b82 */ /* 0x000ea20000000800 */
[-C--:B---3--:R-:W-:Y:S02]  /*5040*/  SHF.L.U32 R8, R8, R27.reuse, RZ ;  /* 0x0000001b08087219 */ /* 0x088fe400000006ff */
[-CC-:B------:R-:W-:Y:S02]  /*5050*/  SHF.R.U64 R25, R23, R27.reuse, R6.reuse ;  /* 0x0000001b17197219 */ /* 0x180fe40000001206 */
[----:B------:R-:W-:Y:S02]  /*5060*/  LOP3.LUT R32, RZ, R8, RZ, 0x33, !PT ;  /* 0x00000008ff207212 */ /* 0x000fe400078e33ff */
[----:B------:R-:W-:Y:S01]  /*5070*/  SHF.R.U32.HI R9, RZ, R27, R6 ;  /* 0x0000001bff097219 */ /* 0x000fe20000011606 */
[----:B------:R-:W3:Y:S01]  /*5080*/  LDC R31, c[0x0][0x610] ;  /* 0x00018400ff1f7b82 */ /* 0x000ee20000000800 */
[----:B------:R-:W-:Y:S01]  /*5090*/  IMAD.MOV.U32 R8, RZ, RZ, R25 ;  /* 0x000000ffff087224 */ /* 0x000fe200078e0019 */
[----:B------:R-:W-:Y:S06]  /*50a0*/  @!P0 BRA `(.L_x_101) ;  /* 0x0000000000288947 */ /* 0x000fec0003800000 */
        /* <DEDUP_REMOVED lines=10> */
.L_x_101:
[----:B------:R-:W-:Y:S02]  /*5150*/  ISETP.NE.AND P0, PT, R2, 0x1, PT ;  /* 0x000000010200780c */ /* 0x000fe40003f05270 */
[----:B-1----:R-:W-:Y:S01]  /*5160*/  SHF.R.U64 R6, R8, R24, R9 ;  /* 0x0000001808067219 */ /* 0x002fe20000001209 */
[----:B0-----:R-:W-:Y:S01]  /*5170*/  VIADD R9, R22, 0xffffffff ;  /* 0xffffffff16097836 */ /* 0x001fe20000000000 */
[----:B------:R-:W-:Y:S02]  /*5180*/  SHF.L.U32 R30, R30, R27, RZ ;  /* 0x0000001b1e1e7219 */ /* 0x000fe400000006ff */
[----:B------:R-:W-:Y:S01]  /*5190*/  LOP3.LUT R5, R23, R32, RZ, 0xc0, !PT ;  /* 0x0000002017057212 */ /* 0x000fe200078ec0ff */
[----:B------:R-:W-:-:S04]  /*51a0*/  IMAD.MOV R8, RZ, RZ, -R6 ;  /* 0x000000ffff087224 */ /* 0x000fc800078e0a06 */
[----:B------:R-:W-:Y:S01]  /*51b0*/  IMAD R6, R30, R6, R5 ;  /* 0x000000061e067224 */ /* 0x000fe200078e0205 */
[----:B------:R-:W-:Y:S01]  /*51c0*/  LOP3.LUT R5, R10, R9, RZ, 0xc0, !PT ;  /* 0x000000090a057212 */ /* 0x000fe200078ec0ff */
[----:B------:R-:W-:Y:S02]  /*51d0*/  @P0 IMAD R3, R7, R20, R4 ;  /* 0x0000001407030224 */ /* 0x000fe400078e0204 */
[----:B--2---:R-:W-:Y:S02]  /*51e0*/  IMAD R4, R8, R26, R25 ;  /* 0x0000001a08047224 */ /* 0x004fe400078e0219 */
[----:B---3--:R-:W-:Y:S02]  /*51f0*/  IMAD R3, R6, R31, R3 ;  /* 0x0000001f06037224 */ /* 0x008fe400078e0203 */
[----:B------:R-:W-:Y:S02]  /*5200*/  IMAD R4, R4, R22, R5 ;  /* 0x0000001604047224 */ /* 0x000fe400078e0205 */
[----:B------:R-:W-:-:S02]  /*5210*/  IMAD.MOV.U32 R8, RZ, RZ, 0x1 ;  /* 0x00000001ff087424 */ /* 0x000fc400078e00ff */
[----:B------:R-:W-:Y:S01]  /*5220*/  IMAD.MOV.U32 R6, RZ, RZ, R21 ;  /* 0x000000ffff067224 */ /* 0x000fe200078e0015 */
[----:B------:R-:W-:Y:S02]  /*5230*/  SEL R13, R4, R3, !P0 ;  /* 0x00000003040d7207 */ /* 0x000fe40004000000 */
[----:B------:R-:W-:-:S07]  /*5240*/  SEL R19, R3, R4, !P0 ;  /* 0x0000000403137207 */ /* 0x000fce0004000000 */
.L_x_99:
[----:B------:R-:W-:-:S08]  /*5250*/  NOP ;  /* 0x0000000000007918 */ /* 0x000fd00000000000 */
[----:B------:R-:W0:-:S00]  /*5260*/  USETMAXREG.DEALLOC.CTAPOOL 0x28 ;  /* 0x00000028000079c8 */ /* 0x000e0000080e0500 */
[----:B0-----:R-:W-:-:S13]  /*5270*/  ISETP.NE.AND P0, PT, R0, RZ, PT ;  /* 0x000000ff0000720c */ /* 0x001fda0003f05270 */
[----:B------:R-:W-:Y:S05]  /*5280*/  @P0 EXIT ;  /* 0x000000000000094d */ /* 0x000fea0003800000 */
[----:B------:R-:W-:Y:S01]  /*5290*/  LOP3.LUT P0, RZ, R8, 0xff, RZ, 0xc0, !PT ;  /* 0x000000ff08ff7812 */ /* 0x000fe2000780c0ff */
[----:B------:R-:W-:Y:S02]  /*52a0*/  IMAD.MOV.U32 R10, RZ, RZ, 0x1 ;  /* 0x00000001ff0a7424 */ /* 0x000fe400078e00ff */
[----:B------:R-:W-:-:S10]  /*52b0*/  IMAD.MOV.U32 R9, RZ, RZ, RZ ;  /* 0x000000ffff097224 */ /* 0x000fd400078e00ff */
[----:B------:R-:W-:Y:S05]  /*52c0*/  @!P0 BRA `(.L_x_102) ;  /* 0x0000000c00b08947 */ /* 0x000fea0003800000 */
[----:B------:R-:W0:Y:S01]  /*52d0*/  LDC R0, c[0x0][0x28c] ;  /* 0x0000a300ff007b82 */ /* 0x000e220000000800 */
[----:B------:R-:W-:Y:S01]  /*52e0*/  ULDC UR5, c[0x0][0x658] ;  /* 0x0001960000057ab9 */ /* 0x000fe20000000800 */
[----:B------:R-:W-:Y:S01]  /*52f0*/  UMOV UR10, 0xffffffff ;  /* 0xffffffff000a7882 */ /* 0x000fe20000000000 */
[----:B------:R-:W-:Y:S01]  /*5300*/  UMOV UR14, 0x1 ;  /* 0x00000001000e7882 */ /* 0x000fe20000000000 */
[----:B------:R-:W-:Y:S01]  /*5310*/  USHF.L.U32 UR10, UR10, UR5, URZ ;  /* 0x000000050a0a7299 */ /* 0x000fe2000800063f */
[----:B------:R-:W-:Y:S01]  /*5320*/  BSSY B0, `(.L_x_102) ;  /* 0x00000e6000007945 */ /* 0x000fe20003800000 */
[----:B------:R-:W-:Y:S01]  /*5330*/  LOP3.LUT R12, R18, 0x2, RZ, 0xfc, !PT ;  /* 0x00000002120c7812 */ /* 0x000fe200078efcff */
[----:B------:R-:W-:Y:S01]  /*5340*/  IMAD.MOV.U32 R10, RZ, RZ, 0x1 ;  /* 0x00000001ff0a7424 */ /* 0x000fe200078e00ff */
[----:B------:R-:W1:Y:S01]  /*5350*/  S2UR UR9, SR_CgaCtaId ;  /* 0x00000000000979c3 */ /* 0x000e620000008800 */
[----:B------:R-:W-:Y:S01]  /*5360*/  ULOP3.LUT UR13, URZ, UR10, URZ, 0x33, !UPT ;  /* 0x0000000a3f0d7292 */ /* 0x000fe2000f8e333f */
[----:B------:R-:W-:Y:S01]  /*5370*/  IMAD.MOV.U32 R9, RZ, RZ, RZ ;  /* 0x000000ffff097224 */ /* 0x000fe200078e00ff */
[----:B------:R-:W-:Y:S01]  /*5380*/  ULDC UR4, c[0x0][0x600] ;  /* 0x0001800000047ab9 */ /* 0x000fe20000000800 */
[----:B------:R-:W-:Y:S01]  /*5390*/  UMOV UR29, 0x1111 ;  /* 0x00001111001d7882 */ /* 0x000fe20000000000 */
[----:B------:R-:W-:-:S02]  /*53a0*/  UIADD3 UR4, UR4, -0x1, URZ ;  /* 0xffffffff04047890 */ /* 0x000fc4000fffe03f */
[----:B------:R-:W-:Y:S01]  /*53b0*/  USHF.L.U32 UR5, UR14, UR5, URZ ;  /* 0x000000050e057299 */ /* 0x000fe2000800063f */
[----:B------:R-:W-:Y:S01]  /*53c0*/  ULDC.64 UR42, c[0x0][0x198] ;  /* 0x00006600002a7ab9 */ /* 0x000fe20000000a00 */
[----:B0-----:R-:W-:-:S05]  /*53d0*/  VIADD R0, R0, 0x3f ;  /* 0x0000003f00007836 */ /* 0x001fca0000000000 */
[----:B------:R-:W-:Y:S01]  /*53e0*/  SHF.R.S32.HI R3, RZ, 0x1f, R0 ;  /* 0x0000001fff037819 */ /* 0x000fe20000011400 */
[----:B-1----:R-:W-:-:S03]  /*53f0*/  USHF.R.U32.HI UR31, URZ, 0x2, UR9 ;  /* 0x000000023f1f7899 */ /* 0x002fc60008011609 */
[----:B------:R-:W-:Y:S01]  /*5400*/  LEA.HI R3, R3, R0, RZ, 0x6 ;  /* 0x0000000003037211 */ /* 0x000fe200078f30ff */
[----:B------:R-:W-:Y:S01]  /*5410*/  ULOP3.LUT UR8, UR9, 0x3, URZ, 0xc0, !UPT ;  /* 0x0000000309087892 */ /* 0x000fe2000f8ec03f */
[----:B------:R-:W-:Y:S01]  /*5420*/  IMAD.MOV.U32 R0, RZ, RZ, 0x1 ;  /* 0x00000001ff007424 */ /* 0x000fe200078e00ff */
[----:B------:R-:W-:Y:S01]  /*5430*/  USHF.L.U32 UR6, UR9, 0x4, URZ ;  /* 0x0000000409067899 */ /* 0x000fe2000800063f */
[--C-:B------:R-:W-:Y:S01]  /*5440*/  SHF.R.S32.HI R8, RZ, 0x6, R3.reuse ;  /* 0x00000006ff087819 */ /* 0x100fe20000011403 */
[----:B------:R-:W-:Y:S02]  /*5450*/  USHF.L.U32 UR7, UR9, 0x9, URZ ;  /* 0x0000000909077899 */ /* 0x000fe4000800063f */
[----:B------:R-:W-:Y:S01]  /*5460*/  ULOP3.LUT UR9, UR9, 0xfffffffc, URZ, 0xc0, !UPT ;  /* 0xfffffffc09097892 */ /* 0x000fe2000f8ec03f */
[----:B------:R-:W-:Y:S01]  /*5470*/  PRMT R3, R0, 0x7610, R3 ;  /* 0x0000761000037816 */ /* 0x000fe20000000003 */
[----:B------:R-:W-:Y:S01]  /*5480*/  UISETP.GT.U32.AND UP0, UPT, UR8, 0xffff, UPT ;  /* 0x0000ffff0800788c */ /* 0x000fe2000bf04070 */
[----:B------:R-:W-:Y:S01]  /*5490*/  VIADD R0, R8, 0x1 ;  /* 0x0000000108007836 */ /* 0x000fe20000000000 */
[----:B------:R-:W-:-:S02]  /*54a0*/  ULOP3.LUT UR11, UR9, 0x1, URZ, 0xfc, !UPT ;  /* 0x00000001090b7892 */ /* 0x000fc4000f8efc3f */
[----:B------:R-:W-:Y:S02]  /*54b0*/  ULOP3.LUT UR12, UR9, 0x2, URZ, 0xfc, !UPT ;  /* 0x00000002090c7892 */ /* 0x000fe4000f8efc3f */
[----:B------:R-:W-:Y:S02]  /*54c0*/  USHF.L.U32 UR10, UR14, UR9, URZ ;  /* 0x000000090e0a7299 */ /* 0x000fe4000800063f */
[----:B------:R-:W-:Y:S02]  /*54d0*/  ULOP3.LUT UR9, UR9, 0x3, URZ, 0xfc, !UPT ;  /* 0x0000000309097892 */ /* 0x000fe4000f8efc3f */
[----:B------:R-:W-:Y:S02]  /*54e0*/  USHF.L.U32 UR11, UR14, UR11, URZ ;  /* 0x0000000b0e0b7299 */ /* 0x000fe4000800063f */
[----:B------:R-:W-:Y:S02]  /*54f0*/  USHF.L.U32 UR12, UR14, UR12, URZ ;  /* 0x0000000c0e0c7299 */ /* 0x000fe4000800063f */
[----:B------:R-:W-:-:S02]  /*5500*/  USEL UR8, UR8, 0xffff, !UP0 ;  /* 0x0000ffff08087887 */ /* 0x000fc4000c000000 */
[----:B------:R-:W-:Y:S02]  /*5510*/  USHF.L.U32 UR9, UR14, UR9, URZ ;  /* 0x000000090e097299 */ /* 0x000fe4000800063f */
[----:B------:R-:W-:Y:S02]  /*5520*/  ULOP3.LUT UR10, UR12, UR10, UR11, 0xfe, !UPT ;  /* 0x0000000a0c0a7292 */ /* 0x000fe4000f8efe0b */
[----:B------:R-:W-:Y:S02]  /*5530*/  ULOP3.LUT UR8, UR8, 0xffff, URZ, 0xc0, !UPT ;  /* 0x0000ffff08087892 */ /* 0x000fe4000f8ec03f */
[----:B------:R-:W-:Y:S02]  /*5540*/  ULOP3.LUT UR6, UR6, 0x30, URZ, 0xc0, !UPT ;  /* 0x0000003006067892 */ /* 0x000fe4000f8ec03f */
[----:B------:R-:W-:Y:S02]  /*5550*/  ULOP3.LUT UR7, UR7, 0x600, URZ, 0xc0, !UPT ;  /* 0x0000060007077892 */ /* 0x000fe4000f8ec03f */
[----:B------:R-:W-:-:S02]  /*5560*/  ULOP3.LUT UR21, UR10, UR9, URZ, 0xfc, !UPT ;  /* 0x000000090a157292 */ /* 0x000fc4000f8efc3f */
[----:B------:R-:W-:-:S12]  /*5570*/  USHF.L.U32 UR29, UR29, UR8, URZ ;  /* 0x000000081d1d7299 */ /* 0x000fd8000800063f */
.L_x_113:
[----:B------:R-:W-:-:S03]  /*5580*/  UMOV UR8, 0xffffffff ;  /* 0xffffffff00087882 */ /* 0x000fc60000000000 */
[----:B------:R-:W-:Y:S05]  /*5590*/  BRA.DIV UR8, `(.L_x_103) ;  /* 0x0000000e08e47947 */ /* 0x000fea000b800000 */
[----:B------:R-:W-:-:S13]  /*55a0*/  ELECT P6, URZ, PT ;  /* 0x00000000003f782f */ /* 0x000fda00038c0000 */
.L_x_124:
[----:B------:R-:W0:Y:S01]  /*55b0*/  LDC R4, c[0x0][0x28c] ;  /* 0x0000a300ff047b82 */ /* 0x000e220000000800 */
[----:B------:R-:W-:Y:S01]  /*55c0*/  BSSY B1, `(.L_x_104) ;  /* 0x0000048000017945 */ /* 0x000fe20003800000 */
[----:B0-----:R-:W-:-:S13]  /*55d0*/  ISETP.LT.OR P6, PT, R4, 0x1, !P6 ;  /* 0x000000010400780c */ /* 0x001fda00077c1670 */
[----:B------:R-:W-:Y:S05]  /*55e0*/  @P6 BRA `(.L_x_105) ;  /* 0x0000000400146947 */ /* 0x000fea0003800000 */
[----:B------:R-:W-:Y:S01]  /*55f0*/  LEA R19, R19, UR31, 0x2 ;  /* 0x0000001f13137c11 */ /* 0x000fe2000f8e10ff */
[----:B------:R-:W-:Y:S01]  /*5600*/  IMAD.MOV.U32 R21, RZ, RZ, RZ ;  /* 0x000000ffff157224 */ /* 0x000fe200078e00ff */
[----:B------:R-:W-:Y:S01]  /*5610*/  LEA R15, R13, UR6, 0x6 ;  /* 0x000000060d0f7c11 */ /* 0x000fe2000f8e30ff */
[----:B------:R-:W-:Y:S02]  /*5620*/  IMAD.MOV.U32 R4, RZ, RZ, R0 ;  /* 0x000000ffff047224 */ /* 0x000fe400078e0000 */
[----:B------:R-:W-:Y:S02]  /*5630*/  IMAD.MOV.U32 R5, RZ, RZ, R10 ;  /* 0x000000ffff057224 */ /* 0x000fe400078e000a */
[----:B------:R-:W-:Y:S02]  /*5640*/  IMAD.MOV.U32 R7, RZ, RZ, R9 ;  /* 0x000000ffff077224 */ /* 0x000fe400078e0009 */
[----:B------:R-:W-:-:S07]  /*5650*/  IMAD.SHL.U32 R19, R19, 0x20, RZ ;  /* 0x0000002013137824 */ /* 0x000fce00078e00ff */
.L_x_108:
[----:B------:R-:W0:Y:S01]  /*5660*/  S2R R14, SR_CgaCtaId ;  /* 0x00000000000e7919 */ /* 0x000e220000008800 */
[----:B------:R-:W-:Y:S02]  /*5670*/  MOV R13, 0x400 ;  /* 0x00000400000d7802 */ /* 0x000fe40000000f00 */
[----:B------:R-:W-:Y:S02]  /*5680*/  ISETP.NE.AND P1, PT, R11, RZ, PT ;  /* 0x000000ff0b00720c */ /* 0x000fe40003f25270 */
[----:B0-----:R-:W-:Y:S02]  /*5690*/  LEA R22, R14, R13, 0x18 ;  /* 0x0000000d0e167211 */ /* 0x001fe400078ec0ff */
[----:B------:R-:W-:-:S09]  /*56a0*/  SHF.L.U32 R13, R5, 0x1f, RZ ;  /* 0x0000001f050d7819 */ /* 0x000fd200000006ff */
[----:B------:R-:W0:Y:S01]  /*56b0*/  @!P1 LDC R14, c[0x0][0x500] ;  /* 0x00014000ff0e9b82 */ /* 0x000e220000000800 */
[----:B------:R-:W-:-:S04]  /*56c0*/  IMAD R20, R7, 0x8, R22 ;  /* 0x0000000807147824 */ /* 0x000fc800078e0216 */
[----:B------:R-:W1:Y:S02]  /*56d0*/  SYNCS.PHASECHK.TRANS64.TRYWAIT P0, [R20+URZ+0x20], R13 ;  /* 0x0000200d140075a7 */ /* 0x000e64000800017f */
[----:B-1----:R-:W-:Y:S05]  /*56e0*/  @!P0 BRA `(.L_x_106) ;  /* 0x0000000c00b08947 */ /* 0x002fea0003800000 */
.L_x_125:
[----:B-1----:R-:W-:Y:S01]  /*56f0*/  PRMT R13, R12, 0x9910, RZ ;  /* 0x000099100c0d7816 */ /* 0x002fe200000000ff */
[----:B0-----:R0:W-:Y:S03]  /*5700*/  @!P1 SYNCS.ARRIVE.TRANS64 RZ, [R20+URZ], R14 ;  /* 0x0000000e14ff99a7 */ /* 0x0011e6000800003f */
[----:B------:R-:W-:-:S13]  /*5710*/  ISETP.NE.AND P0, PT, R13, 0x2, PT ;  /* 0x000000020d00780c */ /* 0x000fda0003f05270 */
[----:B0-----:R-:W-:Y:S05]  /*5720*/  @P0 BRA `(.L_x_107) ;  /* 0x0000000000040947 */ /* 0x001fea0003800000 */
[----:B------:R-:W-:Y:S01]  /*5730*/  BPT.TRAP 0x1 ;  /* 0x000000040000795c */ /* 0x000fe20000300000 */
.L_x_107:
[C---:B------:R-:W-:Y:S01]  /*5740*/  LEA R13, R7.reuse, UR31, 0x3 ;  /* 0x0000001f070d7c11 */ /* 0x040fe2000f8e18ff */
[----:B------:R-:W-:Y:S01]  /*5750*/  VIADD R4, R4, 0xffffffff ;  /* 0xffffffff04047836 */ /* 0x000fe20000000000 */
[----:B------:R-:W-:Y:S01]  /*5760*/  LEA R14, R7, UR7, 0xc ;  /* 0x00000007070e7c11 */ /* 0x000fe2000f8e60ff */
[----:B------:R-:W-:Y:S01]  /*5770*/  UIADD3 UR14, UP0, UR42, 0xf0, URZ ;  /* 0x000000f02a0e7890 */ /* 0x000fe2000ff1e03f */
[----:B------:R-:W-:Y:S01]  /*5780*/  R2UR UR34, R21 ;  /* 0x00000000152272ca */ /* 0x000fe200000e0000 */
[----:B------:R-:W-:Y:S01]  /*5790*/  IMAD.SHL.U32 R13, R13, 0x400, RZ ;  /* 0x000004000d0d7824 */ /* 0x000fe200078e00ff */
[----:B------:R-:W-:Y:S01]  /*57a0*/  R2UR UR33, R20 ;  /* 0x00000000142172ca */ /* 0x000fe200000e0000 */
[--C-:B------:R-:W-:Y:S01]  /*57b0*/  IMAD R14, R14, 0x4, R22.reuse ;  /* 0x000000040e0e7824 */ /* 0x100fe200078e0216 */
[----:B------:R-:W-:Y:S01]  /*57c0*/  R2UR UR36, R6 ;  /* 0x00000000062472ca */ /* 0x000fe200000e0000 */
[----:B------:R-:W-:Y:S01]  /*57d0*/  IMAD R13, R13, 0x4, R22 ;  /* 0x000000040d0d7824 */ /* 0x000fe200078e0216 */
[----:B------:R-:W-:Y:S01]  /*57e0*/  R2UR UR35, R19 ;  /* 0x00000000132372ca */ /* 0x000fe200000e0000 */
[----:B------:R-:W-:Y:S01]  /*57f0*/  UIADD3 UR44, UP1, UR42, 0x1f0, URZ ;  /* 0x000001f02a2c7890 */ /* 0x000fe2000ff3e03f */
[----:B------:R-:W-:Y:S01]  /*5800*/  R2UR UR8, R14 ;  /* 0x000000000e0872ca */ /* 0x000fe200000e0000 */
[----:B------:R-:W-:Y:S01]  /*5810*/  UIADD3.X UR15, URZ, UR43, URZ, UP0, !UPT ;  /* 0x0000002b3f0f7290 */ /* 0x000fe200087fe43f */
[----:B------:R-:W-:Y:S01]  /*5820*/  R2UR UR24, R13 ;  /* 0x000000000d1872ca */ /* 0x000fe200000e0000 */
[----:B------:R-:W-:Y:S01]  /*5830*/  UPRMT UR30, URZ, 0x5410, UR29 ;  /* 0x000054103f1e7896 */ /* 0x000fe2000800001d */
[----:B------:R-:W-:Y:S01]  /*5840*/  R2UR UR19, R15 ;  /* 0x000000000f1372ca */ /* 0x000fe200000e0000 */
[----:B------:R-:W-:Y:S01]  /*5850*/  UIADD3 UR26, UR34, 0x20, URZ ;  /* 0x00000020221a7890 */ /* 0x000fe2000fffe03f */
[----:B------:R-:W-:Y:S01]  /*5860*/  ISETP.GT.AND P1, PT, R4, 0x1, PT ;  /* 0x000000010400780c */ /* 0x000fe20003f24270 */
[----:B------:R-:W-:Y:S01]  /*5870*/  UIADD3.X UR45, URZ, UR43, URZ, UP1, !UPT ;  /* 0x0000002b3f2d7290 */ /* 0x000fe20008ffe43f */
[----:B------:R-:W-:Y:S01]  /*5880*/  VIADD R7, R7, 0x1 ;  /* 0x0000000107077836 */ /* 0x000fe20000000000 */
[----:B------:R-:W-:Y:S01]  /*5890*/  UPRMT UR37, URZ, 0x5410, UR21 ;  /* 0x000054103f257896 */ /* 0x000fe20008000015 */
[----:B------:R-:W-:Y:S01]  /*58a0*/  VIADD R21, R21, 0x40 ;  /* 0x0000004015157836 */ /* 0x000fe20000000000 */
[----:B------:R-:W-:Y:S01]  /*58b0*/  UMOV UR22, 0x0 ;  /* 0x0000000000167882 */ /* 0x000fe20000000000 */
[----:B------:R-:W-:Y:S01]  /*58c0*/  UMOV UR23, 0x10000000 ;  /* 0x1000000000177882 */ /* 0x000fe20000000000 */
[----:B------:R-:W-:Y:S01]  /*58d0*/  UIADD3 UR16, UR8, 0x20100, URZ ;  /* 0x0002010008107890 */ /* 0x000fe2000fffe03f */
[----:B------:R-:W-:Y:S01]  /*58e0*/  ISETP.NE.AND P0, PT, R7, 0x4, PT ;  /* 0x000000040700780c */ /* 0x000fe20003f05270 */
[----:B------:R-:W-:-:S02]  /*58f0*/  UIADD3 UR32, UR24, 0x100, URZ ;  /* 0x0000010018207890 */ /* 0x000fc4000fffe03f */
[----:B------:R-:W-:Y:S01]  /*5900*/  UIADD3 UR24, UR24, 0x4100, URZ ;  /* 0x0000410018187890 */ /* 0x000fe2000fffe03f */
[----:B------:R-:W-:Y:S01]  /*5910*/  SEL R14, RZ, 0x1, P0 ;  /* 0x00000001ff0e7807 */ /* 0x000fe20000000000 */
[----:B------:R-:W-:Y:S01]  /*5920*/  UIADD3 UR8, UR8, 0x22100, URZ ;  /* 0x0002210008087890 */ /* 0x000fe2000fffe03f */
[----:B------:R-:W-:Y:S01]  /*5930*/  SEL R7, R7, RZ, P0 ;  /* 0x000000ff07077207 */ /* 0x000fe20000000000 */
[----:B------:R-:W-:Y:S01]  /*5940*/  UMOV UR25, UR33 ;  /* 0x0000002100197c82 */ /* 0x000fe20008000000 */
[----:B------:R-:W-:Y:S01]  /*5950*/  UMOV UR28, UR36 ;  /* 0x00000024001c7c82 */ /* 0x000fe20008000000 */
[----:B------:R-:W-:Y:S01]  /*5960*/  UMOV UR27, UR35 ;  /* 0x00000023001b7c82 */ /* 0x000fe20008000000 */
[----:B------:R-:W-:Y:S01]  /*5970*/  UMOV UR17, UR33 ;  /* 0x0000002100117c82 */ /* 0x000fe20008000000 */
[----:B------:R-:W-:Y:S01]  /*5980*/  UMOV UR18, UR34 ;  /* 0x0000002200127c82 */ /* 0x000fe20008000000 */
[----:B------:R-:W-:Y:S01]  /*5990*/  UMOV UR20, UR36 ;  /* 0x0000002400147c82 */ /* 0x000fe20008000000 */
[----:B------:R0:W-:Y:S01]  /*59a0*/  UTMALDG.3D.MULTICAST [UR32], [UR14], UR30, desc[UR22] ;  /* 0x000016200e0073b4 */ /* 0x0001e2000801181e */
[----:B------:R-:W-:Y:S01]  /*59b0*/  UMOV UR9, UR33 ;  /* 0x0000002100097c82 */ /* 0x000fe20008000000 */
[----:B------:R-:W-:Y:S01]  /*59c0*/  UMOV UR11, UR19 ;  /* 0x00000013000b7c82 */ /* 0x000fe20008000000 */
[----:B------:R-:W-:Y:S01]  /*59d0*/  UMOV UR12, UR36 ;  /* 0x00000024000c7c82 */ /* 0x000fe20008000000 */
[----:B------:R-:W-:Y:S01]  /*59e0*/  UMOV UR10, UR26 ;  /* 0x0000001a000a7c82 */ /* 0x000fe20008000000 */
[----:B------:R-:W-:Y:S01]  /*59f0*/  LOP3.LUT R5, R5, R14, RZ, 0x3c, !PT ;  /* 0x0000000e05057212 */ /* 0x000fe200078e3cff */
[----:B------:R0:W-:Y:S01]  /*5a00*/  UTMALDG.3D.MULTICAST [UR24], [UR14], UR30, desc[UR22] ;  /* 0x000016180e0073b4 */ /* 0x0001e2000801181e */
[----:B------:R0:W-:Y:S01]  /*5a10*/  UTMALDG.3D.MULTICAST [UR16], [UR44], UR37, desc[UR22] ;  /* 0x000016102c0073b4 */ /* 0x0001e20008011825 */
[----:B------:R0:W-:Y:S02]  /*5a20*/  UTMALDG.3D.MULTICAST [UR8], [UR44], UR37, desc[UR22] ;  /* 0x000016082c0073b4 */ /* 0x0001e40008011825 */
[----:B0-----:R-:W-:Y:S05]  /*5a30*/  @P1 BRA `(.L_x_108) ;  /* 0xfffffffc00081947 */ /* 0x001fea000383ffff */
.L_x_105:
[----:B------:R-:W-:Y:S05]  /*5a40*/  BSYNC B1 ;  /* 0x0000000000017941 */ /* 0x000fea0003800000 */
.L_x_104:
[----:B------:R-:W-:Y:S01]  /*5a50*/  LOP3.LUT P1, RZ, R3, 0xff, RZ, 0xc0, !PT ;  /* 0x000000ff03ff7812 */ /* 0x000fe2000782c0ff */
[----:B------:R-:W-:Y:S01]  /*5a60*/  IMAD.IADD R9, R8, 0x1, R9 ;  /* 0x0000000108097824 */ /* 0x000fe200078e0209 */
[----:B------:R-:W-:Y:S01]  /*5a70*/  IADD3 R16, P2, R16, UR38, RZ ;  /* 0x0000002610107c10 */ /* 0x000fe2000ff5e0ff */
[----:B------:R-:W-:Y:S01]  /*5a80*/  ULDC.64 UR8, c[0x0][0x650] ;  /* 0x0001940000087ab9 */ /* 0x000fe20000000a00 */
[----:B------:R-:W-:Y:S01]  /*5a90*/  BSSY B1, `(.L_x_109) ;  /* 0x000006c000017945 */ /* 0x000fe20003800000 */
[----:B------:R-:W-:Y:S01]  /*5aa0*/  IMAD.MOV.U32 R19, RZ, RZ, -0x1 ;  /* 0xffffffffff137424 */ /* 0x000fe200078e00ff */
[----:B------:R-:W-:Y:S01]  /*5ab0*/  SHF.R.U32.HI R3, RZ, 0x2, R9 ;  /* 0x00000002ff037819 */ /* 0x000fe20000011609 */
[----:B------:R-:W-:Y:S01]  /*5ac0*/  IMAD.MOV.U32 R13, RZ, RZ, -0x1 ;  /* 0xffffffffff0d7424 */ /* 0x000fe200078e00ff */
[----:B------:R-:W-:Y:S01]  /*5ad0*/  ISETP.GT.U32.AND P0, PT, R9, 0x3, PT ;  /* 0x000000030900780c */ /* 0x000fe20003f04070 */
[----:B------:R-:W-:Y:S01]  /*5ae0*/  IMAD.MOV.U32 R6, RZ, RZ, -0x1 ;  /* 0xffffffffff067424 */ /* 0x000fe200078e00ff */
[----:B------:R-:W-:-:S02]  /*5af0*/  LOP3.LUT R3, R3, 0x1, RZ, 0xc0, !PT ;  /* 0x0000000103037812 */ /* 0x000fc400078ec0ff */
[----:B------:R-:W-:Y:S01]  /*5b00*/  ISETP.LT.U32.AND P0, PT, R8, 0x4, P0 ;  /* 0x000000040800780c */ /* 0x000fe20000701070 */
[----:B------:R-:W0:Y:S01]  /*5b10*/  @P1 S2R R5, SR_CgaCtaId ;  /* 0x0000000000051919 */ /* 0x000e220000008800 */
[----:B------:R-:W-:Y:S02]  /*5b20*/  @P1 MOV R4, 0x400 ;  /* 0x0000040000041802 */ /* 0x000fe40000000f00 */
[----:B------:R-:W-:Y:S02]  /*5b30*/  IADD3.X R17, R17, UR41, RZ, P2, !PT ;  /* 0x0000002911117c10 */ /* 0x000fe400097fe4ff */
[----:B------:R-:W-:Y:S02]  /*5b40*/  ISETP.GE.U32.AND P2, PT, R16, UR8, PT ;  /* 0x0000000810007c0c */ /* 0x000fe4000bf46070 */
[----:B------:R-:W-:Y:S02]  /*5b50*/  LOP3.LUT R9, R9, 0x3, RZ, 0xc0, !PT ;  /* 0x0000000309097812 */ /* 0x000fe400078ec0ff */
[----:B0-----:R-:W-:-:S04]  /*5b60*/  @P1 LEA R4, R5, R4, 0x18 ;  /* 0x0000000405041211 */ /* 0x001fc800078ec0ff */
[----:B------:R0:W-:Y:S01]  /*5b70*/  @P1 SYNCS.ARRIVE.TRANS64.A1T0 RZ, [R4+URZ+0x58], RZ ;  /* 0x000058ff04ff19a7 */ /* 0x0001e2000810003f */
[----:B------:R-:W-:Y:S02]  /*5b80*/  ISETP.NE.U32.AND P1, PT, R3, 0x1, PT ;  /* 0x000000010300780c */ /* 0x000fe40003f25070 */
[----:B------:R-:W-:Y:S02]  /*5b90*/  SEL R3, RZ, 0x1, !P0 ;  /* 0x00000001ff037807 */ /* 0x000fe40004000000 */
[----:B------:R-:W-:Y:S02]  /*5ba0*/  ISETP.GE.U32.AND.EX P0, PT, R17, UR9, PT, P2 ;  /* 0x0000000911007c0c */ /* 0x000fe4000bf06120 */
[----:B------:R-:W-:-:S04]  /*5bb0*/  ISETP.GT.U32.AND P1, PT, R8, 0x3, !P1 ;  /* 0x000000030800780c */ /* 0x000fc80004f24070 */
[----:B0-----:R-:W-:-:S04]  /*5bc0*/  SEL R4, RZ, 0x1, !P1 ;  /* 0x00000001ff047807 */ /* 0x001fc80004800000 */
[--C-:B------:R-:W-:Y:S02]  /*5bd0*/  LOP3.LUT R10, R4, R10, R3.reuse, 0x96, !PT ;  /* 0x0000000a040a7212 */ /* 0x100fe400078e9603 */
[----:B------:R-:W-:Y:S02]  /*5be0*/  PRMT R4, RZ, 0x7610, R4 ;  /* 0x00007610ff047816 */ /* 0x000fe40000000004 */
[----:B------:R-:W-:Y:S01]  /*5bf0*/  PRMT R3, RZ, 0x7610, R3 ;  /* 0x00007610ff037816 */ /* 0x000fe20000000003 */
[----:B------:R-:W-:Y:S06]  /*5c00*/  @P0 BRA `(.L_x_110) ;  /* 0x0000000400500947 */ /* 0x000fec0003800000 */
[----:B------:R-:W0:Y:S01]  /*5c10*/  S2R R15, SR_CTAID.X ;  /* 0x00000000000f7919 */ /* 0x000e220000002500 */
[----:B------:R-:W-:Y:S01]  /*5c20*/  ULDC.64 UR8, c[0x0][0x628] ;  /* 0x00018a0000087ab9 */ /* 0x000fe20000000a00 */
[----:B------:R-:W1:Y:S01]  /*5c30*/  LDC R20, c[0x0][0x144] ;  /* 0x00005100ff147b82 */ /* 0x000e620000000800 */
[----:B------:R-:W-:Y:S01]  /*5c40*/  ISETP.NE.U32.AND P0, PT, RZ, UR8, PT ;  /* 0x00000008ff007c0c */ /* 0x000fe2000bf05070 */
[----:B------:R-:W2:Y:S01]  /*5c50*/  S2R R13, SR_CTAID.Y ;  /* 0x00000000000d7919 */ /* 0x000ea20000002600 */
[----:B------:R-:W-:Y:S01]  /*5c60*/  ULDC UR10, c[0x0][0x150] ;  /* 0x00005400000a7ab9 */ /* 0x000fe20000000800 */
[----:B------:R-:W-:Y:S01]  /*5c70*/  ULDC UR11, c[0x0][0x630] ;  /* 0x00018c00000b7ab9 */ /* 0x000fe20000000800 */
[----:B------:R-:W-:Y:S01]  /*5c80*/  ISETP.NE.AND.EX P0, PT, RZ, UR9, PT, P0 ;  /* 0x00000009ff007c0c */ /* 0x000fe2000bf05300 */
[----:B------:R-:W-:Y:S01]  /*5c90*/  IMAD.MOV.U32 R4, RZ, RZ, R16 ;  /* 0x000000ffff047224 */ /* 0x000fe200078e0010 */
[----:B0-----:R-:W-:-:S05]  /*5ca0*/  I2FP.F32.U32 R5, R15 ;  /* 0x0000000f00057245 */ /* 0x001fca0000201000 */
[----:B------:R-:W-:Y:S01]  /*5cb0*/  FMUL R21, R5, UR10 ;  /* 0x0000000a05157c20 */ /* 0x000fe20008400000 */
[----:B------:R-:W-:-:S05]  /*5cc0*/  IMAD.MOV.U32 R5, RZ, RZ, R17 ;  /* 0x000000ffff057224 */ /* 0x000fca00078e0011 */
[----:B--2---:R-:W-:Y:S05]  /*5cd0*/  @!P0 BRA `(.L_x_111) ;  /* 0x0000000000288947 */ /* 0x004fea0003800000 */
[----:B------:R-:W-:Y:S02]  /*5ce0*/  ULDC UR10, c[0x0][0x634] ;  /* 0x00018d00000a7ab9 */ /* 0x000fe40000000800 */
[----:B------:R-:W-:-:S05]  /*5cf0*/  IADD3 R5, P0, R16, UR10, RZ ;  /* 0x0000000a10057c10 */ /* 0x000fca000ff1e0ff */
[----:B------:R-:W-:-:S04]  /*5d00*/  IMAD.X R19, RZ, RZ, R17, P0 ;  /* 0x000000ffff137224 */ /* 0x000fc800000e0611 */
[----:B------:R-:W-:-:S04]  /*5d10*/  IMAD.WIDE.U32 R6, R19, UR8, RZ ;  /* 0x0000000813067c25 */ /* 0x000fc8000f8e00ff */
[----:B------:R-:W-:-:S04]  /*5d20*/  IMAD.WIDE.U32 R6, P0, R5, UR9, R6 ;  /* 0x0000000905067c25 */ /* 0x000fc8000f800006 */
[----:B------:R-:W-:-:S04]  /*5d30*/  IMAD.WIDE.U32 R4, R5, UR8, RZ ;  /* 0x0000000805047c25 */ /* 0x000fc8000f8e00ff */
[----:B------:R-:W-:Y:S01]  /*5d40*/  IMAD.MOV.U32 R4, RZ, RZ, R7 ;  /* 0x000000ffff047224 */ /* 0x000fe200078e0007 */
[----:B------:R-:W-:Y:S01]  /*5d50*/  IADD3 RZ, P1, R5, R6, RZ ;  /* 0x0000000605ff7210 */ /* 0x000fe20007f3e0ff */
[----:B------:R-:W-:-:S04]  /*5d60*/  IMAD.X R5, RZ, RZ, RZ, P0 ;  /* 0x000000ffff057224 */ /* 0x000fc800000e06ff */
[----:B------:R-:W-:-:S08]  /*5d70*/  IMAD.WIDE.U32.X R4, R19, UR9, R4, P1 ;  /* 0x0000000913047c25 */ /* 0x000fd000088e0404 */
.L_x_111:
[--C-:B------:R-:W-:Y:S01]  /*5d80*/  SHF.R.U64 R14, R4, UR11, R5.reuse ;  /* 0x0000000b040e7c19 */ /* 0x100fe20008001205 */
[----:B------:R-:W0:Y:S01]  /*5d90*/  F2I.U32.TRUNC.NTZ R21, R21 ;  /* 0x0000001500157305 */ /* 0x000e22000020f000 */
[----:B------:R-:W-:Y:S01]  /*5da0*/  SHF.R.U32.HI R4, RZ, UR11, R5 ;  /* 0x0000000bff047c19 */ /* 0x000fe20008011605 */
[----:B------:R-:W-:Y:S01]  /*5db0*/  ULDC.64 UR8, c[0x0][0x620] ;  /* 0x0001880000087ab9 */ /* 0x000fe20000000a00 */
[----:B------:R-:W-:Y:S01]  /*5dc0*/  IADD3 R7, P0, RZ, -R14, RZ ;  /* 0x8000000eff077210 */ /* 0x000fe20007f1e0ff */
[----:B------:R-:W-:Y:S01]  /*5dd0*/  ULDC.64 UR10, c[0x0][0x640] ;  /* 0x00019000000a7ab9 */ /* 0x000fe20000000a00 */
[----:B------:R-:W2:Y:S03]  /*5de0*/  LDC R22, c[0x0][0x148] ;  /* 0x00005200ff167b82 */ /* 0x000ea60000000800 */
[----:B------:R-:W-:Y:S01]  /*5df0*/  IMAD.X R4, RZ, RZ, ~R4, P0 ;  /* 0x000000ffff047224 */ /* 0x000fe200000e0e04 */
[----:B------:R-:W-:-:S03]  /*5e00*/  ISETP.NE.U32.AND P0, PT, RZ, UR10, PT ;  /* 0x0000000aff007c0c */ /* 0x000fc6000bf05070 */
[----:B------:R-:W-:Y:S01]  /*5e10*/  IMAD R6, R4, UR8, RZ ;  /* 0x0000000804067c24 */ /* 0x000fe2000f8e02ff */
[----:B------:R-:W-:Y:S01]  /*5e20*/  ISETP.NE.AND.EX P0, PT, RZ, UR11, PT, P0 ;  /* 0x0000000bff007c0c */ /* 0x000fe2000bf05300 */
[----:B------:R-:W-:Y:S01]  /*5e30*/  IMAD.WIDE.U32 R4, R7, UR8, R16 ;  /* 0x0000000807047c25 */ /* 0x000fe2000f8e0010 */
[----:B------:R-:W-:-:S03]  /*5e40*/  ULDC UR8, c[0x0][0x618] ;  /* 0x0001860000087ab9 */ /* 0x000fc60000000800 */
[----:B------:R-:W-:Y:S01]  /*5e50*/  IMAD R7, R7, UR9, R6 ;  /* 0x0000000907077c24 */ /* 0x000fe2000f8e0206 */
[----:B------:R-:W-:Y:S01]  /*5e60*/  ULDC UR9, c[0x0][0x154] ;  /* 0x0000550000097ab9 */ /* 0x000fe20000000800 */
[----:B0-----:R-:W-:Y:S02]  /*5e70*/  IMAD.MOV R6, RZ, RZ, -R21 ;  /* 0x000000ffff067224 */ /* 0x001fe400078e0a15 */
[----:B------:R-:W-:Y:S02]  /*5e80*/  IMAD.IADD R5, R5, 0x1, R7 ;  /* 0x0000000105057824 */ /* 0x000fe400078e0207 */
[----:B-1----:R-:W-:Y:S01]  /*5e90*/  IMAD R15, R20, R6, R15 ;  /* 0x00000006140f7224 */ /* 0x002fe200078e020f */
[----:B------:R-:W-:Y:S02]  /*5ea0*/  I2FP.F32.U32 R6, R13 ;  /* 0x0000000d00067245 */ /* 0x000fe40000201000 */
[--C-:B------:R-:W-:Y:S02]  /*5eb0*/  SHF.R.U64 R19, R4, UR8, R5.reuse ;  /* 0x0000000804137c19 */ /* 0x100fe40008001205 */
[----:B------:R-:W-:Y:S01]  /*5ec0*/  SHF.R.U32.HI R4, RZ, UR8, R5 ;  /* 0x00000008ff047c19 */ /* 0x000fe20008011605 */
[----:B------:R-:W-:Y:S01]  /*5ed0*/  FMUL R6, R6, UR9 ;  /* 0x0000000906067c20 */ /* 0x000fe20008400000 */
[----:B------:R-:W-:-:S02]  /*5ee0*/  ULDC UR8, c[0x0][0x608] ;  /* 0x0001820000087ab9 */ /* 0x000fc40000000800 */
[--C-:B------:R-:W-:Y:S01]  /*5ef0*/  SHF.R.U64 R21, R19, UR8, R4.reuse ;  /* 0x0000000813157c19 */ /* 0x100fe20008001204 */
[----:B------:R0:W1:Y:S01]  /*5f00*/  F2I.U32.TRUNC.NTZ R24, R6 ;  /* 0x0000000600187305 */ /* 0x000062000020f000 */
[----:B------:R-:W-:Y:S01]  /*5f10*/  SHF.R.U32.HI R4, RZ, UR8, R4 ;  /* 0x00000008ff047c19 */ /* 0x000fe20008011604 */
[----:B------:R-:W-:-:S03]  /*5f20*/  ULDC UR8, c[0x0][0x658] ;  /* 0x0001960000087ab9 */ /* 0x000fc60000000800 */
[--C-:B------:R-:W-:Y:S02]  /*5f30*/  SHF.R.U64 R20, R21, UR8, R4.reuse ;  /* 0x0000000815147c19 */ /* 0x100fe40008001204 */
[----:B------:R-:W-:-:S03]  /*5f40*/  SHF.R.U32.HI R23, RZ, UR8, R4 ;  /* 0x00000008ff177c19 */ /* 0x000fc60008011604 */
[----:B------:R-:W-:Y:S02]  /*5f50*/  IMAD.MOV.U32 R4, RZ, RZ, R20 ;  /* 0x000000ffff047224 */ /* 0x000fe400078e0014 */
[----:B------:R-:W-:Y:S01]  /*5f60*/  IMAD.MOV.U32 R5, RZ, RZ, R23 ;  /* 0x000000ffff057224 */ /* 0x000fe200078e0017 */
[----:B0-----:R-:W-:Y:S06]  /*5f70*/  @!P0 BRA `(.L_x_112) ;  /* 0x0000000000288947 */ /* 0x001fec0003800000 */
        /* <DEDUP_REMOVED lines=10> */
.L_x_112:
[----:B------:R-:W-:Y:S01]  /*6020*/  ISETP.NE.AND P0, PT, R2, 0x1, PT ;  /* 0x000000010200780c */ /* 0x000fe20003f05270 */
[----:B------:R-:W-:Y:S01]  /*6030*/  ULDC UR8, c[0x0][0x648] ;  /* 0x0001920000087ab9 */ /* 0x000fe20000000800 */
[----:B------:R-:W-:Y:S01]  /*6040*/  LOP3.LUT R21, R21, UR13, RZ, 0xc0, !PT ;  /* 0x0000000d15157c12 */ /* 0x000fe2000f8ec0ff */
[----:B-1----:R-:W-:Y:S01]  /*6050*/  IMAD.MOV R24, RZ, RZ, -R24 ;  /* 0x000000ffff187224 */ /* 0x002fe200078e0a18 */
[----:B------:R-:W-:Y:S01]  /*6060*/  SHF.R.U64 R4, R4, UR8, R5 ;  /* 0x0000000804047c19 */ /* 0x000fe20008001205 */
[----:B------:R-:W-:Y:S01]  /*6070*/  ULDC UR8, c[0x0][0x638] ;  /* 0x00018e0000087ab9 */ /* 0x000fe20000000800 */
[----:B------:R-:W-:Y:S01]  /*6080*/  LOP3.LUT R19, R19, UR4, RZ, 0xc0, !PT ;  /* 0x0000000413137c12 */ /* 0x000fe2000f8ec0ff */
[----:B------:R-:W-:Y:S01]  /*6090*/  ULDC UR9, c[0x0][0x610] ;  /* 0x0001840000097ab9 */ /* 0x000fe20000000800 */
[----:B------:R-:W-:Y:S02]  /*60a0*/  IMAD.MOV.U32 R6, RZ, RZ, R14 ;  /* 0x000000ffff067224 */ /* 0x000fe400078e000e */
[----:B------:R-:W-:-:S02]  /*60b0*/  IMAD.MOV R5, RZ, RZ, -R4 ;  /* 0x000000ffff057224 */ /* 0x000fc400078e0a04 */
[----:B------:R-:W-:Y:S02]  /*60c0*/  IMAD R4, R4, UR5, R21 ;  /* 0x0000000504047c24 */ /* 0x000fe4000f8e0215 */
[----:B--2---:R-:W-:Y:S02]  /*60d0*/  @P0 IMAD R15, R22, R24, R13 ;  /* 0x00000018160f0224 */ /* 0x004fe400078e020d */
[----:B------:R-:W-:Y:S01]  /*60e0*/  IMAD R20, R5, UR8, R20 ;  /* 0x0000000805147c24 */ /* 0x000fe2000f8e0214 */
[----:B------:R-:W-:Y:S01]  /*60f0*/  ULDC UR8, c[0x0][0x600] ;  /* 0x0001800000087ab9 */ /* 0x000fe20000000800 */
[----:B------:R-:W-:Y:S02]  /*6100*/  IMAD R15, R4, UR9, R15 ;  /* 0x00000009040f7c24 */ /* 0x000fe4000f8e020f */
[----:B------:R-:W-:Y:S02]  /*6110*/  IMAD R20, R20, UR8, R19 ;  /* 0x0000000814147c24 */ /* 0x000fe4000f8e0213 */
[----:B------:R-:W-:-:S03]  /*6120*/  IMAD.MOV.U32 R4, RZ, RZ, 0x1 ;  /* 0x00000001ff047424 */ /* 0x000fc600078e00ff */
[----:B------:R-:W-:Y:S02]  /*6130*/  SEL R13, R20, R15, !P0 ;  /* 0x0000000f140d7207 */ /* 0x000fe40004000000 */
[----:B------:R-:W-:-:S07]  /*6140*/  SEL R19, R15, R20, !P0 ;  /* 0x000000140f137207 */ /* 0x000fce0004000000 */
.L_x_110:
[----:B------:R-:W-:Y:S05]  /*6150*/  BSYNC B1 ;  /* 0x0000000000017941 */ /* 0x000fea0003800000 */
.L_x_109:
[----:B------:R-:W-:-:S13]  /*6160*/  LOP3.LUT P0, RZ, R4, 0xff, RZ, 0xc0, !PT ;  /* 0x000000ff04ff7812 */ /* 0x000fda000780c0ff */
[----:B------:R-:W-:Y:S05]  /*6170*/  @P0 BRA `(.L_x_113) ;  /* 0xfffffff400000947 */ /* 0x000fea000383ffff */
[----:B------:R-:W-:Y:S05]  /*6180*/  BSYNC B0 ;  /* 0x0000000000007941 */ /* 0x000fea0003800000 */
.L_x_102:
[----:B------:R-:W-:-:S03]  /*6190*/  UMOV UR8, 0xffffffff ;  /* 0xffffffff00087882 */ /* 0x000fc60000000000 */
[----:B------:R-:W-:Y:S05]  /*61a0*/  BRA.DIV UR8, `(.L_x_114) ;  /* 0x0000000608147947 */ /* 0x000fea000b800000 */
[----:B------:R-:W-:-:S13]  /*61b0*/  ELECT P6, URZ, PT ;  /* 0x00000000003f782f */ /* 0x000fda00038c0000 */
.L_x_128:
[----:B------:R-:W-:Y:S04]  /*61c0*/  BSSY B0, `(.L_x_115) ;  /* 0x000002b000007945 */ /* 0x000fe80003800000 */
[----:B------:R-:W-:Y:S05]  /*61d0*/  @!P6 BRA `(.L_x_116) ;  /* 0x0000000000a4e947 */ /* 0x000fea0003800000 */
[----:B------:R-:W-:-:S04]  /*61e0*/  LOP3.LUT R18, R18, 0x2, RZ, 0xfc, !PT ;  /* 0x0000000212127812 */ /* 0x000fc800078efcff */
[----:B------:R-:W-:-:S13]  /*61f0*/  ISETP.NE.AND P0, PT, R18, 0x3, PT ;  /* 0x000000031200780c */ /* 0x000fda0003f05270 */
[----:B------:R-:W-:Y:S05]  /*6200*/  @!P0 BRA `(.L_x_117) ;  /* 0x0000000000048947 */ /* 0x000fea0003800000 */
[----:B------:R-:W-:Y:S01]  /*6210*/  BPT.TRAP 0x1 ;  /* 0x000000040000795c */ /* 0x000fe20000300000 */
.L_x_117:
[----:B------:R-:W0:Y:S01]  /*6220*/  S2R R3, SR_CgaCtaId ;  /* 0x0000000000037919 */ /* 0x000e220000008800 */
[----:B------:R-:W-:Y:S02]  /*6230*/  MOV R0, 0x400 ;  /* 0x0000040000007802 */ /* 0x000fe40000000f00 */
[----:B------:R-:W-:Y:S02]  /*6240*/  SHF.L.U32 R2, R10, 0x1f, RZ ;  /* 0x0000001f0a027819 */ /* 0x000fe400000006ff */
[----:B0-----:R-:W-:-:S05]  /*6250*/  LEA R0, R3, R0, 0x18 ;  /* 0x0000000003007211 */ /* 0x001fca00078ec0ff */
[----:B------:R-:W-:-:S04]  /*6260*/  VIADD R0, R0, 0x20 ;  /* 0x0000002000007836 */ /* 0x000fc80000000000 */
[C---:B------:R-:W-:Y:S02]  /*6270*/  IMAD R5, R9.reuse, 0x8, R0 ;  /* 0x0000000809057824 */ /* 0x040fe400078e0200 */
[----:B------:R-:W-:Y:S02]  /*6280*/  VIADD R9, R9, 0x1 ;  /* 0x0000000109097836 */ /* 0x000fe40000000000 */
[----:B------:R-:W0:Y:S03]  /*6290*/  SYNCS.PHASECHK.TRANS64.TRYWAIT P0, [R5+URZ], R2 ;  /* 0x00000002050075a7 */ /* 0x000e26000800017f */
[----:B------:R-:W-:-:S04]  /*62a0*/  ISETP.NE.AND P1, PT, R9, 0x4, PT ;  /* 0x000000040900780c */ /* 0x000fc80003f25270 */
[----:B------:R-:W-:Y:S02]  /*62b0*/  SEL R3, RZ, 0x1, P1 ;  /* 0x00000001ff037807 */ /* 0x000fe40000800000 */
[----:B------:R-:W-:Y:S02]  /*62c0*/  SEL R9, R9, RZ, P1 ;  /* 0x000000ff09097207 */ /* 0x000fe40000800000 */
[----:B------:R-:W-:-:S03]  /*62d0*/  LOP3.LUT R10, R10, R3, RZ, 0x3c, !PT ;  /* 0x000000030a0a7212 */ /* 0x000fc600078e3cff */
[----:B------:R-:W-:Y:S01]  /*62e0*/  IMAD R7, R9, 0x8, R0 ;  /* 0x0000000809077824 */ /* 0x000fe200078e0200 */
[----:B------:R-:W-:Y:S01]  /*62f0*/  SHF.L.U32 R4, R10, 0x1f, RZ ;  /* 0x0000001f0a047819 */ /* 0x000fe200000006ff */
[----:B0-----:R-:W-:Y:S06]  /*6300*/  @!P0 BRA `(.L_x_118) ;  /* 0x0000000000dc8947 */ /* 0x001fec0003800000 */
.L_x_129:
[----:B------:R-:W1:Y:S01]  /*6310*/  SYNCS.PHASECHK.TRANS64.TRYWAIT P0, [R7+URZ], R4 ;  /* 0x00000004070075a7 */ /* 0x000e62000800017f */
[----:B0-----:R-:W-:-:S05]  /*6320*/  VIADD R2, R9, 0x1 ;  /* 0x0000000109027836 */ /* 0x001fca0000000000 */
[----:B------:R-:W-:-:S04]  /*6330*/  ISETP.NE.AND P1, PT, R2, 0x4, PT ;  /* 0x000000040200780c */ /* 0x000fc80003f25270 */
[----:B------:R-:W-:Y:S02]  /*6340*/  SEL R3, RZ, 0x1, P1 ;  /* 0x00000001ff037807 */ /* 0x000fe40000800000 */
[----:B------:R-:W-:Y:S02]  /*6350*/  SEL R9, R2, RZ, P1 ;  /* 0x000000ff02097207 */ /* 0x000fe40000800000 */
[----:B------:R-:W-:-:S03]  /*6360*/  LOP3.LUT R11, R10, R3, RZ, 0x3c, !PT ;  /* 0x000000030a0b7212 */ /* 0x000fc600078e3cff */
[----:B------:R-:W-:Y:S01]  /*6370*/  IMAD R6, R9, 0x8, R0 ;  /* 0x0000000809067824 */ /* 0x000fe200078e0200 */
[----:B------:R-:W-:Y:S01]  /*6380*/  SHF.L.U32 R5, R11, 0x1f, RZ ;  /* 0x0000001f0b057819 */ /* 0x000fe200000006ff */
[----:B-1----:R-:W-:Y:S06]  /*6390*/  @!P0 BRA `(.L_x_119) ;  /* 0x0000000000cc8947 */ /* 0x002fec0003800000 */
.L_x_130:
[----:B------:R-:W1:Y:S01]  /*63a0*/  SYNCS.PHASECHK.TRANS64.TRYWAIT P0, [R6+URZ], R5 ;  /* 0x00000005060075a7 */ /* 0x000e62000800017f */
[----:B------:R-:W-:-:S05]  /*63b0*/  VIADD R2, R9, 0x1 ;  /* 0x0000000109027836 */ /* 0x000fca0000000000 */
[----:B------:R-:W-:-:S04]  /*63c0*/  ISETP.NE.AND P1, PT, R2, 0x4, PT ;  /* 0x000000040200780c */ /* 0x000fc80003f25270 */
[----:B0-----:R-:W-:Y:S02]  /*63d0*/  SEL R4, RZ, 0x1, P1 ;  /* 0x00000001ff047807 */ /* 0x001fe40000800000 */
[----:B------:R-:W-:Y:S02]  /*63e0*/  SEL R3, R2, RZ, P1 ;  /* 0x000000ff02037207 */ /* 0x000fe40000800000 */
[----:B------:R-:W-:Y:S01]  /*63f0*/  LOP3.LUT R4, R11, R4, RZ, 0x3c, !PT ;  /* 0x000000040b047212 */ /* 0x000fe200078e3cff */
[----:B-1----:R-:W-:Y:S06]  /*6400*/  @!P0 BRA `(.L_x_120) ;  /* 0x0000000000c48947 */ /* 0x002fec0003800000 */
.L_x_131:
[----:B------:R-:W-:Y:S01]  /*6410*/  IMAD R3, R3, 0x8, R0 ;  /* 0x0000000803037824 */ /* 0x000fe200078e0200 */
[----:B------:R-:W-:-:S07]  /*6420*/  SHF.L.U32 R0, R4, 0x1f, RZ ;  /* 0x0000001f04007819 */ /* 0x000fce00000006ff */
.L_x_121:
[----:B-1----:R1:W2:Y:S02]  /*6430*/  SYNCS.PHASECHK.TRANS64.TRYWAIT P0, [R3+URZ], R0 ;  /* 0x00000000030075a7 */ /* 0x0022a4000800017f */
[----:B--2---:R-:W-:Y:S05]  /*6440*/  @!P0 NANOSLEEP.SYNCS 0x989680 ;  /* 0x009896800000895d */ /* 0x004fea0003900000 */
[----:B------:R-:W2:Y:S02]  /*6450*/  @!P0 SYNCS.PHASECHK.TRANS64 P0, [R3+URZ], R0 ;  /* 0x00000000030085a7 */ /* 0x000ea4000800007f */
[----:B--2---:R-:W-:Y:S05]  /*6460*/  @!P0 BRA `(.L_x_121) ;  /* 0xfffffffc00f08947 */ /* 0x004fea000383ffff */
.L_x_116:
[----:B------:R-:W-:Y:S05]  /*6470*/  BSYNC B0 ;  /* 0x0000000000007941 */ /* 0x000fea0003800000 */
.L_x_115:
[----:B------:R-:W-:Y:S05]  /*6480*/  EXIT ;  /* 0x000000000000794d */ /* 0x000fea0003800000 */
.L_x_21:
[----:B-1----:R1:W2:Y:S02]  /*6490*/  SYNCS.PHASECHK.TRANS64.TRYWAIT P1, [R3+URZ], R0 ;  /* 0x00000000030075a7 */ /* 0x0022a4000802017f */
[----:B--2---:R-:W-:Y:S05]  /*64a0*/  @!P1 NANOSLEEP.SYNCS 0x989680 ;  /* 0x009896800000995d */ /* 0x004fea0003900000 */
[----:B------:R-:W2:Y:S02]  /*64b0*/  @!P1 SYNCS.PHASECHK.TRANS64 P1, [R3+URZ], R0 ;  /* 0x00000000030095a7 */ /* 0x000ea4000802007f */
[----:B--2---:R-:W-:Y:S05]  /*64c0*/  @!P1 BRA `(.L_x_21) ;  /* 0xfffffffc00f09947 */ /* 0x004fea000383ffff */
[----:B------:R-:W-:Y:S05]  /*64d0*/  BRA `(.L_x_20) ;  /* 0xffffffb000bc7947 */ /* 0x000fea000383ffff */
.L_x_26:
[----:B-1----:R1:W2:Y:S02]  /*64e0*/  SYNCS.PHASECHK.TRANS64.TRYWAIT P1, [R5+URZ], R4 ;  /* 0x00000004050075a7 */ /* 0x0022a4000802017f */
[----:B--2---:R-:W-:Y:S05]  /*64f0*/  @!P1 NANOSLEEP.SYNCS 0x989680 ;  /* 0x009896800000995d */ /* 0x004fea0003900000 */
[----:B------:R-:W2:Y:S02]  /*6500*/  @!P1 SYNCS.PHASECHK.TRANS64 P1, [R5+URZ], R4 ;  /* 0x00000004050095a7 */ /* 0x000ea4000802007f */
[----:B--2---:R-:W-:Y:S05]  /*6510*/  @!P1 BRA `(.L_x_26) ;  /* 0xfffffffc00f09947 */ /* 0x004fea000383ffff */
[----:B------:R-:W-:Y:S05]  /*6520*/  BRA `(.L_x_25) ;  /* 0xffffffb800087947 */ /* 0x000fea000383ffff */
.L_x_103:
[----:B------:R-:W-:Y:S01]  /*6530*/  BSSY B1, `(.L_x_122) ;  /* 0x0000006000017945 */ /* 0x000fe20003800000 */
[----:B------:R-:W-:-:S07]  /*6540*/  IMAD.MOV.U32 R15, RZ, RZ, -0x1 ;  /* 0xffffffffff0f7424 */ /* 0x000fce00078e00ff */
[----:B------:R-:W-:Y:S05]  /*6550*/  WARPSYNC.COLLECTIVE R15, `(.L_x_123) ;  /* 0x000000000f0c7348 */ /* 0x000fea0003c00000 */
[----:B------:R-:W-:Y:S02]  /*6560*/  ELECT P6, UR62, PT ;  /* 0x00000000003e782f */ /* 0x000fe400038c0000 */
[----:B------:R-:W-:Y:S01]  /*6570*/  MOV R14, UR62 ;  /* 0x0000003e000e7c02 */ /* 0x000fe20008000f00 */
[----:B------:R-:W-:Y:S10]  /*6580*/  ENDCOLLECTIVE ;  /* 0x000000000000791b */ /* 0x000ff40003800000 */
.L_x_123:
[----:B------:R-:W-:Y:S05]  /*6590*/  BSYNC B1 ;  /* 0x0000000000017941 */ /* 0x000fea0003800000 */
.L_x_122:
[----:B------:R-:W-:Y:S05]  /*65a0*/  BRA `(.L_x_124) ;  /* 0xfffffff000007947 */ /* 0x000fea000383ffff */
.L_x_106:
[----:B-1----:R1:W2:Y:S02]  /*65b0*/  SYNCS.PHASECHK.TRANS64.TRYWAIT P0, [R20+URZ+0x20], R13 ;  /* 0x0000200d140075a7 */ /* 0x0022a4000800017f */
[----:B--2---:R-:W-:Y:S05]  /*65c0*/  @!P0 NANOSLEEP.SYNCS 0x989680 ;  /* 0x009896800000895d */ /* 0x004fea0003900000 */
[----:B------:R-:W2:Y:S02]  /*65d0*/  @!P0 SYNCS.PHASECHK.TRANS64 P0, [R20+URZ+0x20], R13 ;  /* 0x0000200d140085a7 */ /* 0x000ea4000800007f */
[----:B--2---:R-:W-:Y:S05]  /*65e0*/  @!P0 BRA `(.L_x_106) ;  /* 0xfffffffc00f08947 */ /* 0x004fea000383ffff */
[----:B------:R-:W-:Y:S05]  /*65f0*/  BRA `(.L_x_125) ;  /* 0xfffffff0003c7947 */ /* 0x000fea000383ffff */
.L_x_114:
[----:B------:R-:W-:Y:S01]  /*6600*/  BSSY B0, `(.L_x_126) ;  /* 0x0000006000007945 */ /* 0x000fe20003800000 */
[----:B------:R-:W-:-:S07]  /*6610*/  IMAD.MOV.U32 R15, RZ, RZ, -0x1 ;  /* 0xffffffffff0f7424 */ /* 0x000fce00078e00ff */
[----:B------:R-:W-:Y:S05]  /*6620*/  WARPSYNC.COLLECTIVE R15, `(.L_x_127) ;  /* 0x000000000f0c7348 */ /* 0x000fea0003c00000 */
[----:B------:R-:W-:Y:S02]  /*6630*/  ELECT P6, UR62, PT ;  /* 0x00000000003e782f */ /* 0x000fe400038c0000 */
[----:B------:R-:W-:Y:S01]  /*6640*/  MOV R14, UR62 ;  /* 0x0000003e000e7c02 */ /* 0x000fe20008000f00 */
[----:B------:R-:W-:Y:S10]  /*6650*/  ENDCOLLECTIVE ;  /* 0x000000000000791b */ /* 0x000ff40003800000 */
.L_x_127:
[----:B------:R-:W-:Y:S05]  /*6660*/  BSYNC B0 ;  /* 0x0000000000007941 */ /* 0x000fea0003800000 */
.L_x_126:
[----:B------:R-:W-:Y:S05]  /*6670*/  BRA `(.L_x_128) ;  /* 0xfffffff800d07947 */ /* 0x000fea000383ffff */
.L_x_118:
[----:B0-----:R0:W1:Y:S02]  /*6680*/  SYNCS.PHASECHK.TRANS64.TRYWAIT P0, [R5+URZ], R2 ;  /* 0x00000002050075a7 */ /* 0x001064000800017f */
[----:B-1----:R-:W-:Y:S05]  /*6690*/  @!P0 NANOSLEEP.SYNCS 0x989680 ;  /* 0x009896800000895d */ /* 0x002fea0003900000 */
[----:B------:R-:W1:Y:S02]  /*66a0*/  @!P0 SYNCS.PHASECHK.TRANS64 P0, [R5+URZ], R2 ;  /* 0x00000002050085a7 */ /* 0x000e64000800007f */
[----:B-1----:R-:W-:Y:S05]  /*66b0*/  @!P0 BRA `(.L_x_118) ;  /* 0xfffffffc00f08947 */ /* 0x002fea000383ffff */
[----:B------:R-:W-:Y:S05]  /*66c0*/  BRA `(.L_x_129) ;  /* 0xfffffffc00107947 */ /* 0x000fea000383ffff */
.L_x_119:
[----:B0-----:R0:W1:Y:S02]  /*66d0*/  SYNCS.PHASECHK.TRANS64.TRYWAIT P0, [R7+URZ], R4 ;  /* 0x00000004070075a7 */ /* 0x001064000800017f */
[----:B-1----:R-:W-:Y:S05]  /*66e0*/  @!P0 NANOSLEEP.SYNCS 0x989680 ;  /* 0x009896800000895d */ /* 0x002fea0003900000 */
[----:B------:R-:W1:Y:S02]  /*66f0*/  @!P0 SYNCS.PHASECHK.TRANS64 P0, [R7+URZ], R4 ;  /* 0x00000004070085a7 */ /* 0x000e64000800007f */
[----:B-1----:R-:W-:Y:S05]  /*6700*/  @!P0 BRA `(.L_x_119) ;  /* 0xfffffffc00f08947 */ /* 0x002fea000383ffff */
[----:B------:R-:W-:Y:S05]  /*6710*/  BRA `(.L_x_130) ;  /* 0xfffffffc00207947 */ /* 0x000fea000383ffff */
.L_x_120:
[----:B0-----:R0:W1:Y:S02]  /*6720*/  SYNCS.PHASECHK.TRANS64.TRYWAIT P0, [R6+URZ], R5 ;  /* 0x00000005060075a7 */ /* 0x001064000800017f */
[----:B-1----:R-:W-:Y:S05]  /*6730*/  @!P0 NANOSLEEP.SYNCS 0x989680 ;  /* 0x009896800000895d */ /* 0x002fea0003900000 */
[----:B------:R-:W1:Y:S02]  /*6740*/  @!P0 SYNCS.PHASECHK.TRANS64 P0, [R6+URZ], R5 ;  /* 0x00000005060085a7 */ /* 0x000e64000800007f */
[----:B-1----:R-:W-:Y:S05]  /*6750*/  @!P0 BRA `(.L_x_120) ;  /* 0xfffffffc00f08947 */ /* 0x002fea000383ffff */
[----:B------:R-:W-:Y:S05]  /*6760*/  BRA `(.L_x_131) ;  /* 0xfffffffc00287947 */ /* 0x000fea000383ffff */
.L_x_132:
[----:B------:R-:W-:-:S00]  /*6770*/  BRA `(.L_x_132) ;  /* 0xfffffffc00fc7947 */ /* 0x000fc0000383ffff */
[----:B------:R-:W-:-:S00]  /*6780*/  NOP ;  /* 0x0000000000007918 */ /* 0x000fc00000000000 */
[----:B------:R-:W-:-:S00]  /*6790*/  NOP ;  /* 0x0000000000007918 */ /* 0x000fc00000000000 */
[----:B------:R-:W-:-:S00]  /*67a0*/  NOP ;  /* 0x0000000000007918 */ /* 0x000fc00000000000 */
[----:B------:R-:W-:-:S00]  /*67b0*/  NOP ;  /* 0x0000000000007918 */ /* 0x000fc00000000000 */
[----:B------:R-:W-:-:S00]  /*67c0*/  NOP ;  /* 0x0000000000007918 */ /* 0x000fc00000000000 */
[----:B------:R-:W-:-:S00]  /*67d0*/  NOP ;  /* 0x0000000000007918 */ /* 0x000fc00000000000 */
[----:B------:R-:W-:-:S00]  /*67e0*/  NOP ;  /* 0x0000000000007918 */ /* 0x000fc00000000000 */
[----:B------:R-:W-:-:S00]  /*67f0*/  NOP ;  /* 0x0000000000007918 */ /* 0x000fc00000000000 */
.L_x_133:


//--------------------- .nv.global.init           --------------------------
	.section	.nv.global.init,"aw",@progbits
.nv.global.init:
	.type		$str$22,@object
	.size		$str$22,($str$23 - $str$22)
$str$22:
        /*0000*/ 	.byte	0x6b, 0x5f, 0x74, 0x69, 0x6c, 0x65, 0x5f, 0x63, 0x6f, 0x75, 0x6e, 0x74, 0x20, 0x3e, 0x3d, 0x20
        /*0010*/ 	.byte	0x31, 0x00
	.type		$str$23,@object
	.size		$str$23,(__unnamed_1 - $str$23)
$str$23:
        /*0012*/ 	.byte	0x2f, 0x74, 0x6d, 0x70, 0x2f, 0x63, 0x75, 0x74, 0x6c, 0x61, 0x73, 0x73, 0x5f, 0x73, 0x77, 0x65
        /*0022*/ 	.byte	0x65, 0x70, 0x5f, 0x73, 0x72, 0x63, 0x2f, 0x69, 0x6e, 0x63, 0x6c, 0x75, 0x64, 0x65, 0x2f, 0x63
        /*0032*/ 	.byte	0x75, 0x74, 0x6c, 0x61, 0x73, 0x73, 0x2f, 0x67, 0x65, 0x6d, 0x6d, 0x2f, 0x63, 0x6f, 0x6c, 0x6c
        /*0042*/ 	.byte	0x65, 0x63, 0x74, 0x69, 0x76, 0x65, 0x2f, 0x73, 0x6d, 0x39, 0x30, 0x5f, 0x6d, 0x6d, 0x61, 0x5f
        /*0052*/ 	.byte	0x74, 0x6d, 0x61, 0x5f, 0x67, 0x6d, 0x6d, 0x61, 0x5f, 0x73, 0x73, 0x5f, 0x77, 0x61, 0x72, 0x70
        /*0062*/ 	.byte	0x73, 0x70, 0x65, 0x63, 0x69, 0x61, 0x6c, 0x69, 0x7a, 0x65, 0x64, 0x2e, 0x68, 0x70, 0x70, 0x00
	.type		__unnamed_1,@object
	.size		__unnamed_1,(.L_0 - __unnamed_1)
__unnamed_1:
        /*0072*/ 	.byte	0x76, 0x6f, 0x69, 0x64, 0x20, 0x63, 0x75, 0x74, 0x6c, 0x61, 0x73, 0x73, 0x3a, 0x3a, 0x67, 0x65
        /* <DEDUP_REMOVED lines=178> */
.L_0:


//--------------------- .nv.shared._ZN7cutlass13device_kernelINS_4gemm6kernel13GemmUniversalIN4cute5tupleIJiiiiEEENS1_10collective13CollectiveMmaINS1_34MainloopSm90TmaGmmaWarpSpecializedILi4ENS5_IJNS4_1CILi4EEESB_NSA_ILi1EEEEEENS1_35KernelTmaWarpSpecializedCooperativeEEENS5_IJNSA_ILi128EEENSA_ILi64EEESH_EEENS_10tfloat32_tENS5_IJlSC_lEEESJ_SK_NS4_8TiledMMAINS4_8MMA_AtomIJNS4_4SM904GMMA29MMA_64x64x8_F32TF32TF32_SS_TNILNSO_7ScaleInE1ELSQ_1EEEEEENS4_6LayoutINS5_IJNSA_ILi2EEESC_SC_EEENS5_IJSC_NSA_ILi0EEESW_EEEEENS5_IJNS4_10UnderscoreESZ_SZ_EEEEENS4_23SM90_TMA_LOAD_MULTICASTENS4_14ComposedLayoutINS4_7SwizzleILi3ELi4ELi3EEENS4_18smem_ptr_flag_bitsILi32EEENST_INS5_IJNSA_ILi8EEENSA_ILi32EEEEEENS5_IJS19_SC_EEEEEEEvNS4_8identityES12_S1D_vS1E_EENS_8epilogue10collective6detail29Sm90TmaWarpSpecializedAdapterINS1H_15DefaultEpilogueISJ_SK_SK_NS1G_6thread17LinearCombinationISJ_Li1EffLNS1L_9ScaleType4KindE0ELNS_15FloatRoundStyleE2ESJ_EENS1_15EpilogueDefaultEEEEEvvEEEEvNT_6ParamsE --------------------------
	.section	.nv.shared._ZN7cutlass13device_kernelINS_4gemm6kernel13GemmUniversalIN4cute5tupleIJiiiiEEENS1_10collective13CollectiveMmaINS1_34MainloopSm90TmaGmmaWarpSpecializedILi4ENS5_IJNS4_1CILi4EEESB_NSA_ILi1EEEEEENS1_35KernelTmaWarpSpecializedCooperativeEEENS5_IJNSA_ILi128EEENSA_ILi64EEESH_EEENS_10tfloat32_tENS5_IJlSC_lEEESJ_SK_NS4_8TiledMMAINS4_8MMA_AtomIJNS4_4SM904GMMA29MMA_64x64x8_F32TF32TF32_SS_TNILNSO_7ScaleInE1ELSQ_1EEEEEENS4_6LayoutINS5_IJNSA_ILi2EEESC_SC_EEENS5_IJSC_NSA_ILi0EEESW_EEEEENS5_IJNS4_10UnderscoreESZ_SZ_EEEEENS4_23SM90_TMA_LOAD_MULTICASTENS4_14ComposedLayoutINS4_7SwizzleILi3ELi4ELi3EEENS4_18smem_ptr_flag_bitsILi32EEENST_INS5_IJNSA_ILi8EEENSA_ILi32EEEEEENS5_IJS19_SC_EEEEEEEvNS4_8identityES12_S1D_vS1E_EENS_8epilogue10collective6detail29Sm90TmaWarpSpecializedAdapterINS1H_15DefaultEpilogueISJ_SK_SK_NS1G_6thread17LinearCombinationISJ_Li1EffLNS1L_9ScaleType4KindE0ELNS_15FloatRoundStyleE2ESJ_EENS1_15EpilogueDefaultEEEEEvvEEEEvNT_6ParamsE,"aw",@nobits
	.sectionflags	@""
	.align	16
	.zero		1024


//--------------------- .nv.shared.reserved.0     --------------------------
	.section	.nv.shared.reserved.0,"aw",@nobits
	.weak		__nv_reservedSMEM_offset_0_alias
	.size		__nv_reservedSMEM_offset_0_alias, 0, 0
	.other		__nv_reservedSMEM_offset_0_alias,@"STO_CUDA_RESERVED_SHARED STV_DEFAULT"
__nv_reservedSMEM_offset_0_alias:
	.zero		0


//--------------------- .nv.global                --------------------------
	.section	.nv.global,"aw",@nobits
.nv.global:
	.type		_ZN40_INTERNAL_08458040_4_k_cu_810b505a_301614cute1_E,@object
	.size		_ZN40_INTERNAL_08458040_4_k_cu_810b505a_301614cute1_E,(_ZN40_INTERNAL_08458040_4_k_cu_810b505a_301614cuda3std3__45__cpo6cbeginE - _ZN40_INTERNAL_08458040_4_k_cu_810b505a_301614cute1_E)
_ZN40_INTERNAL_08458040_4_k_cu_810b505a_301614cute1_E:
	.zero		1
	.type		_ZN40_INTERNAL_08458040_4_k_cu_810b505a_301614cuda3std3__45__cpo6cbeginE,@object
	.size		_ZN40_INTERNAL_08458040_4_k_cu_810b505a_301614cuda3std3__45__cpo6cbeginE,(_ZN40_INTERNAL_08458040_4_k_cu_810b505a_301614cuda3std3__48in_placeE - _ZN40_INTERNAL_08458040_4_k_cu_810b505a_301614cuda3std3__45__cpo6cbeginE)
_ZN40_INTERNAL_08458040_4_k_cu_810b505a_301614cuda3std3__45__cpo6cbeginE:
	.zero		1
	.type		_ZN40_INTERNAL_08458040_4_k_cu_810b505a_301614cuda3std3__48in_placeE,@object
	.size		_ZN40_INTERNAL_08458040_4_k_cu_810b505a_301614cuda3std3__48in_placeE,(_ZN40_INTERNAL_08458040_4_k_cu_810b505a_301614cuda3std6ranges3__45__cpo9iter_moveE - _ZN40_INTERNAL_08458040_4_k_cu_810b505a_301614cuda3std3__48in_placeE)
_ZN40_INTERNAL_08458040_4_k_cu_810b505a_301614cuda3std3__48in_placeE:
	.zero		1
	.type		_ZN40_INTERNAL_08458040_4_k_cu_810b505a_301614cuda3std6ranges3__45__cpo9iter_moveE,@object
	.size		_ZN40_INTERNAL_08458040_4_k_cu_810b505a_301614cuda3std6ranges3__45__cpo9iter_moveE,(_ZN40_INTERNAL_08458040_4_k_cu_810b505a_301614cuda3std3__45__cpo5beginE - _ZN40_INTERNAL_08458040_4_k_cu_810b505a_301614cuda3std6ranges3__45__cpo9iter_moveE)
_ZN40_INTERNAL_08458040_4_k_cu_810b505a_301614cuda3std6ranges3__45__cpo9iter_moveE:
	.zero		1
	.type		_ZN40_INTERNAL_08458040_4_k_cu_810b505a_301614cuda3std3__45__cpo5beginE,@object
	.size		_ZN40_INTERNAL_08458040_4_k_cu_810b505a_301614cuda3std3__45__cpo5beginE,(_ZN40_INTERNAL_08458040_4_k_cu_810b505a_301614cuda3std3__442_GLOBAL__N__08458040_4_k_cu_810b505a_301616ignoreE - _ZN40_INTERNAL_08458040_4_k_cu_810b505a_301614cuda3std3__45__cpo5beginE)
_ZN40_INTERNAL_08458040_4_k_cu_810b505a_301614cuda3std3__45__cpo5beginE:
	.zero		1
	.type		_ZN40_INTERNAL_08458040_4_k_cu_810b505a_301614cuda3std3__442_GLOBAL__N__08458040_4_k_cu_810b505a_301616ignoreE,@object
	.size		_ZN40_INTERNAL_08458040_4_k_cu_810b505a_301614cuda3std3__442_GLOBAL__N__08458040_4_k_cu_810b505a_301616ignoreE,(_ZN40_INTERNAL_08458040_4_k_cu_810b505a_301614cute7productE - _ZN40_INTERNAL_08458040_4_k_cu_810b505a_301614cuda3std3__442_GLOBAL__N__08458040_4_k_cu_810b505a_301616ignoreE)
_ZN40_INTERNAL_08458040_4_k_cu_810b505a_301614cuda3std3__442_GLOBAL__N__08458040_4_k_cu_810b505a_301616ignoreE:
	.zero		1
	.type		_ZN40_INTERNAL_08458040_4_k_cu_810b505a_301614cute7productE,@object
	.size		_ZN40_INTERNAL_08458040_4_k_cu_810b505a_301614cute7productE,(_ZN40_INTERNAL_08458040_4_k_cu_810b505a_301614cuda3std3__45__cpo3endE - _ZN40_INTERNAL_08458040_4_k_cu_810b505a_301614cute7productE)
_ZN40_INTERNAL_08458040_4_k_cu_810b505a_301614cute7productE:
	.zero		1
	.type		_ZN40_INTERNAL_08458040_4_k_cu_810b505a_301614cuda3std3__45__cpo3endE,@object
	.size		_ZN40_INTERNAL_08458040_4_k_cu_810b505a_301614cuda3std3__45__cpo3endE,(_ZN40_INTERNAL_08458040_4_k_cu_810b505a_301614cuda3std3__419piecewise_constructE - _ZN40_INTERNAL_08458040_4_k_cu_810b505a_301614cuda3std3__45__cpo3endE)
_ZN40_INTERNAL_08458040_4_k_cu_810b505a_301614cuda3std3__45__cpo3endE:
	.zero		1
	.type		_ZN40_INTERNAL_08458040_4_k_cu_810b505a_301614cuda3std3__419piecewise_constructE,@object
	.size		_ZN40_INTERNAL_08458040_4_k_cu_810b505a_301614cuda3std3__419piecewise_constructE,(_ZN40_INTERNAL_08458040_4_k_cu_810b505a_301614cuda3std3__45__cpo4cendE - _ZN40_INTERNAL_08458040_4_k_cu_810b505a_301614cuda3std3__419piecewise_constructE)
_ZN40_INTERNAL_08458040_4_k_cu_810b505a_301614cuda3std3__419piecewise_constructE:
	.zero		1
	.type		_ZN40_INTERNAL_08458040_4_k_cu_810b505a_301614cuda3std3__45__cpo4cendE,@object
	.size		_ZN40_INTERNAL_08458040_4_k_cu_810b505a_301614cuda3std3__45__cpo4cendE,(_ZN40_INTERNAL_08458040_4_k_cu_810b505a_301614cuda3std6ranges3__45__cpo4swapE - _ZN40_INTERNAL_08458040_4_k_cu_810b505a_301614cuda3std3__45__cpo4cendE)
_ZN40_INTERNAL_08458040_4_k_cu_810b505a_301614cuda3std3__45__cpo4cendE:
	.zero		1
	.type		_ZN40_INTERNAL_08458040_4_k_cu_810b505a_301614cuda3std6ranges3__45__cpo4swapE,@object
	.size		_ZN40_INTERNAL_08458040_4_k_cu_810b505a_301614cuda3std6ranges3__45__cpo4swapE,(.L_8 - _ZN40_INTERNAL_08458040_4_k_cu_810b505a_301614cuda3std6ranges3__45__cpo4swapE)
_ZN40_INTERNAL_08458040_4_k_cu_810b505a_301614cuda3std6ranges3__45__cpo4swapE:
	.zero		1
.L_8:


//--------------------- .nv.constant0._ZN7cutlass13device_kernelINS_4gemm6kernel13GemmUniversalIN4cute5tupleIJiiiiEEENS1_10collective13CollectiveMmaINS1_34MainloopSm90TmaGmmaWarpSpecializedILi4ENS5_IJNS4_1CILi4EEESB_NSA_ILi1EEEEEENS1_35KernelTmaWarpSpecializedCooperativeEEENS5_IJNSA_ILi128EEENSA_ILi64EEESH_EEENS_10tfloat32_tENS5_IJlSC_lEEESJ_SK_NS4_8TiledMMAINS4_8MMA_AtomIJNS4_4SM904GMMA29MMA_64x64x8_F32TF32TF32_SS_TNILNSO_7ScaleInE1ELSQ_1EEEEEENS4_6LayoutINS5_IJNSA_ILi2EEESC_SC_EEENS5_IJSC_NSA_ILi0EEESW_EEEEENS5_IJNS4_10UnderscoreESZ_SZ_EEEEENS4_23SM90_TMA_LOAD_MULTICASTENS4_14ComposedLayoutINS4_7SwizzleILi3ELi4ELi3EEENS4_18smem_ptr_flag_bitsILi32EEENST_INS5_IJNSA_ILi8EEENSA_ILi32EEEEEENS5_IJS19_SC_EEEEEEEvNS4_8identityES12_S1D_vS1E_EENS_8epilogue10collective6detail29Sm90TmaWarpSpecializedAdapterINS1H_15DefaultEpilogueISJ_SK_SK_NS1G_6thread17LinearCombinationISJ_Li1EffLNS1L_9ScaleType4KindE0ELNS_15FloatRoundStyleE2ESJ_EENS1_15EpilogueDefaultEEEEEvvEEEEvNT_6ParamsE --------------------------
	.section	.nv.constant0._ZN7cutlass13device_kernelINS_4gemm6kernel13GemmUniversalIN4cute5tupleIJiiiiEEENS1_10collective13CollectiveMmaINS1_34MainloopSm90TmaGmmaWarpSpecializedILi4ENS5_IJNS4_1CILi4EEESB_NSA_ILi1EEEEEENS1_35KernelTmaWarpSpecializedCooperativeEEENS5_IJNSA_ILi128EEENSA_ILi64EEESH_EEENS_10tfloat32_tENS5_IJlSC_lEEESJ_SK_NS4_8TiledMMAINS4_8MMA_AtomIJNS4_4SM904GMMA29MMA_64x64x8_F32TF32TF32_SS_TNILNSO_7ScaleInE1ELSQ_1EEEEEENS4_6LayoutINS5_IJNSA_ILi2EEESC_SC_EEENS5_IJSC_NSA_ILi0EEESW_EEEEENS5_IJNS4_10UnderscoreESZ_SZ_EEEEENS4_23SM90_TMA_LOAD_MULTICASTENS4_14ComposedLayoutINS4_7SwizzleILi3ELi4ELi3EEENS4_18smem_ptr_flag_bitsILi32EEENST_INS5_IJNSA_ILi8EEENSA_ILi32EEEEEENS5_IJS19_SC_EEEEEEEvNS4_8identityES12_S1D_vS1E_EENS_8epilogue10collective6detail29Sm90TmaWarpSpecializedAdapterINS1H_15DefaultEpilogueISJ_SK_SK_NS1G_6thread17LinearCombinationISJ_Li1EffLNS1L_9ScaleType4KindE0ELNS_15FloatRoundStyleE2ESJ_EENS1_15EpilogueDefaultEEEEEvvEEEEvNT_6ParamsE,"a",@progbits
	.sectionflags	@""
	.align	4
.nv.constant0._ZN7cutlass13device_kernelINS_4gemm6kernel13GemmUniversalIN4cute5tupleIJiiiiEEENS1_10collective13CollectiveMmaINS1_34MainloopSm90TmaGmmaWarpSpecializedILi4ENS5_IJNS4_1CILi4EEESB_NSA_ILi1EEEEEENS1_35KernelTmaWarpSpecializedCooperativeEEENS5_IJNSA_ILi128EEENSA_ILi64EEESH_EEENS_10tfloat32_tENS5_IJlSC_lEEESJ_SK_NS4_8TiledMMAINS4_8MMA_AtomIJNS4_4SM904GMMA29MMA_64x64x8_F32TF32TF32_SS_TNILNSO_7ScaleInE1ELSQ_1EEEEEENS4_6LayoutINS5_IJNSA_ILi2EEESC_SC_EEENS5_IJSC_NSA_ILi0EEESW_EEEEENS5_IJNS4_10UnderscoreESZ_SZ_EEEEENS4_23SM90_TMA_LOAD_MULTICASTENS4_14ComposedLayoutINS4_7SwizzleILi3ELi4ELi3EEENS4_18smem_ptr_flag_bitsILi32EEENST_INS5_IJNSA_ILi8EEENSA_ILi32EEEEEENS5_IJS19_SC_EEEEEEEvNS4_8identityES12_S1D_vS1E_EENS_8epilogue10collective6detail29Sm90TmaWarpSpecializedAdapterINS1H_15DefaultEpilogueISJ_SK_SK_NS1G_6thread17LinearCombinationISJ_Li1EffLNS1L_9ScaleType4KindE0ELNS_15FloatRoundStyleE2ESJ_EENS1_15EpilogueDefaultEEEEEvvEEEEvNT_6ParamsE:
	.zero		1664


//--------------------- SYMBOLS --------------------------

	.type		.nv.reservedSmem.offset0,@object
	.size		.nv.reservedSmem.offset0,0x4
	.type		__assertfail,@function
